// auto-generated by cutlass_sweep.gemm — config: {"arch": "sm_100", "cluster_m": 1, "cluster_n": 1, "dtype": "bf16", "dtype_b": "bf16", "layout": "nt", "stages": 0, "tile_k": 32, "tile_m": 64, "tile_n": 240}
#include "cutlass/cutlass.h"
#include "cutlass/gemm/collective/collective_builder.hpp"
#include "cutlass/gemm/device/gemm_universal_adapter.h"
#include "cutlass/gemm/kernel/gemm_universal.hpp"
#include "cutlass/epilogue/collective/collective_builder.hpp"

using ElemA = cutlass::bfloat16_t;
using ElemB = cutlass::bfloat16_t;
using ElemCD = cutlass::bfloat16_t;
using Acc  = float;
using TileShape    = cute::Shape<cute::_64, cute::_240, cute::_32>;
using ClusterShape = cute::Shape<cute::_1, cute::_1, cute::_1>;

using CollectiveEpilogue = typename cutlass::epilogue::collective::CollectiveBuilder<
    cutlass::arch::Sm100, cutlass::arch::OpClassTensorOp,
    TileShape, ClusterShape,
    cutlass::epilogue::collective::EpilogueTileAuto,
    Acc, Acc,
    ElemCD, cutlass::layout::RowMajor, 128 / cutlass::sizeof_bits<ElemCD>::value,
    ElemCD, cutlass::layout::RowMajor, 128 / cutlass::sizeof_bits<ElemCD>::value,
    cutlass::epilogue::collective::EpilogueScheduleAuto
  >::CollectiveOp;

using CollectiveMainloop = typename cutlass::gemm::collective::CollectiveBuilder<
    cutlass::arch::Sm100, cutlass::arch::OpClassTensorOp,
    ElemA, cutlass::layout::RowMajor, 128 / cutlass::sizeof_bits<ElemA>::value,
    ElemB, cutlass::layout::ColumnMajor, 128 / cutlass::sizeof_bits<ElemB>::value,
    Acc,
    TileShape, ClusterShape,
    cutlass::gemm::collective::StageCountAutoCarveout<static_cast<int>(sizeof(typename CollectiveEpilogue::SharedStorage))>,
    cutlass::gemm::collective::KernelScheduleAuto
  >::CollectiveOp;

using GemmKernel = cutlass::gemm::kernel::GemmUniversal<
    cute::Shape<int,int,int,int>,
    CollectiveMainloop,
    CollectiveEpilogue
>;
using Gemm = cutlass::gemm::device::GemmUniversalAdapter<GemmKernel>;

// Force the device kernel symbol into the cubin without needing a host main.
auto* _anchor = &cutlass::device_kernel<GemmKernel>;


// ===== COMPILED SASS (sm_100a) =====

	.target	sm_100a

	.elftype	@"ET_EXEC"


//--------------------- .note.nv.tkinfo           --------------------------
	.section	.note.nv.tkinfo,"",@"SHT_NOTE"
	.sectionflags	@"SHF_NOTE_NV_TKINFO"
	.tkinfo
        /*0018*/ 	.word	0x00000002
        /*0030*/ 	.string	""
        /*0030*/ 	.string	"ptxas"
        /*0030*/ 	.string	"Cuda compilation tools, release 13.0, V13.0.88"
        /*0030*/ 	.string	"Build cuda_13.0.r13.0/compiler.36424714_0"
        /*0030*/ 	.string	"-arch sm_100a -m 64 "



//--------------------- .note.nv.cuinfo           --------------------------
	.section	.note.nv.cuinfo,"",@"SHT_NOTE"
	.sectionflags	@"SHF_NOTE_NV_CUINFO"
        /*0018*/ 	.short	0x0002
        /*001a*/ 	.short	0x0064
        /*001c*/ 	.short	0x0082
	.zero		2


//--------------------- .nv.info                  --------------------------
	.section	.nv.info,"",@"SHT_CUDA_INFO"
	.align	4


	//----- nvinfo : EIATTR_REGCOUNT
	.align		4
        /*0000*/ 	.byte	0x04, 0x2f
        /*0002*/ 	.short	(.L_19 - .L_18)
	.align		4
.L_18:
        /*0004*/ 	.word	index@(_ZN7cutlass13device_kernelINS_4gemm6kernel13GemmUniversalIN4cute5tupleIJiiiiEEENS1_10collective13CollectiveMmaINS1_35MainloopSm100TmaUmmaWarpSpecializedILi8ELi2ELi4ENS5_IJNS4_1CILi1EEESB_SB_EEEEENS5_IJNSA_ILi64EEENSA_ILi240EEENSA_ILi32EEEEEENS_10bfloat16_tENS5_IJlSB_lEEESI_SJ_NS4_8TiledMMAINS4_8MMA_AtomIJNS4_20SM100_MMA_F16BF16_SSISI_SI_fLi64ELi240ELNS4_4UMMA5MajorE0ELSO_0ELNSN_7ScaleInE0ELSP_0EEEEEENS4_6LayoutISC_NS5_IJNSA_ILi0EEEST_ST_EEEEENS5_IJNS4_10UnderscoreESW_SW_EEEEENS4_13SM90_TMA_LOADENS4_14ComposedLayoutINS4_7SwizzleILi2ELi4ELi3EEENS4_18smem_ptr_flag_bitsILi16EEENSS_INS5_IJNSA_ILi8EEESG_EEENS5_IJSG_SB_EEEEEEEvNS4_8identityESZ_S19_vS1A_EENS_8epilogue10collective18CollectiveEpilogueINS1C_23Sm100TmaWarpSpecializedILi2ELi1ELi120ELb1ELb0EEEJSH_NS5_IJNSS_ISE_SB_EENSS_ISF_SB_EEEEESI_SJ_SI_SJ_NS1C_6fusion15FusionCallbacksIS1G_NS1K_17LinearCombinationISI_fSI_fLNS_15FloatRoundStyleE2EEESH_S1J_JEEENS4_5SM1004TMEM4LOAD26SM100_TMEM_LOAD_16dp256b2xESZ_NS10_INS11_ILi1ELi4ELi3EEES14_NSS_INS5_IJS15_NSA_ILi16EEEEEENS5_IJS1V_SB_EEEEEEENS4_17SM75_U32x4_LDSM_NENS4_14SM90_TMA_STOREES1Z_NS4_17SM90_U32x4_STSM_NENS4_39AutoVectorizingCopyWithAssumedAlignmentILi128EEEEEEvvEEEEvNT_6ParamsE)
        /*0008*/ 	.word	0x000000ff


	//----- nvinfo : EIATTR_FRAME_SIZE
	.align		4
.L_19:
        /*000c*/ 	.byte	0x04, 0x11
        /*000e*/ 	.short	(.L_21 - .L_20)
	.align		4
.L_20:
        /*0010*/ 	.word	index@($__internal_2_$__cuda_sm10x_tcgen05_guardrail_trap_unallocated_columns_being_dealloced)
        /*0014*/ 	.word	0x00000018


	//----- nvinfo : EIATTR_FRAME_SIZE
	.align		4
.L_21:
        /*0018*/ 	.byte	0x04, 0x11
        /*001a*/ 	.short	(.L_23 - .L_22)
	.align		4
.L_22:
        /*001c*/ 	.word	index@($__internal_1_$__cuda_sm10x_tcgen05_guardrail_trap_phase_invalid_during_alloc)
        /*0020*/ 	.word	0x00000018


	//----- nvinfo : EIATTR_FRAME_SIZE
	.align		4
.L_23:
        /*0024*/ 	.byte	0x04, 0x11
        /*0026*/ 	.short	(.L_25 - .L_24)
	.align		4
.L_24:
        /*0028*/ 	.word	index@($__internal_0_$__cuda_sm10x_tcgen05_guardrail_trap_col_being_dealloced_not_returned_by_alloc)
        /*002c*/ 	.word	0x00000018


	//----- nvinfo : EIATTR_FRAME_SIZE
	.align		4
.L_25:
        /*0030*/ 	.byte	0x04, 0x11
        /*0032*/ 	.short	(.L_27 - .L_26)
	.align		4
.L_26:
        /*0034*/ 	.word	index@(_ZN7cutlass13device_kernelINS_4gemm6kernel13GemmUniversalIN4cute5tupleIJiiiiEEENS1_10collective13CollectiveMmaINS1_35MainloopSm100TmaUmmaWarpSpecializedILi8ELi2ELi4ENS5_IJNS4_1CILi1EEESB_SB_EEEEENS5_IJNSA_ILi64EEENSA_ILi240EEENSA_ILi32EEEEEENS_10bfloat16_tENS5_IJlSB_lEEESI_SJ_NS4_8TiledMMAINS4_8MMA_AtomIJNS4_20SM100_MMA_F16BF16_SSISI_SI_fLi64ELi240ELNS4_4UMMA5MajorE0ELSO_0ELNSN_7ScaleInE0ELSP_0EEEEEENS4_6LayoutISC_NS5_IJNSA_ILi0EEEST_ST_EEEEENS5_IJNS4_10UnderscoreESW_SW_EEEEENS4_13SM90_TMA_LOADENS4_14ComposedLayoutINS4_7SwizzleILi2ELi4ELi3EEENS4_18smem_ptr_flag_bitsILi16EEENSS_INS5_IJNSA_ILi8EEESG_EEENS5_IJSG_SB_EEEEEEEvNS4_8identityESZ_S19_vS1A_EENS_8epilogue10collective18CollectiveEpilogueINS1C_23Sm100TmaWarpSpecializedILi2ELi1ELi120ELb1ELb0EEEJSH_NS5_IJNSS_ISE_SB_EENSS_ISF_SB_EEEEESI_SJ_SI_SJ_NS1C_6fusion15FusionCallbacksIS1G_NS1K_17LinearCombinationISI_fSI_fLNS_15FloatRoundStyleE2EEESH_S1J_JEEENS4_5SM1004TMEM4LOAD26SM100_TMEM_LOAD_16dp256b2xESZ_NS10_INS11_ILi1ELi4ELi3EEES14_NSS_INS5_IJS15_NSA_ILi16EEEEEENS5_IJS1V_SB_EEEEEEENS4_17SM75_U32x4_LDSM_NENS4_14SM90_TMA_STOREES1Z_NS4_17SM90_U32x4_STSM_NENS4_39AutoVectorizingCopyWithAssumedAlignmentILi128EEEEEEvvEEEEvNT_6ParamsE)
        /*0038*/ 	.word	0x00000018


	//----- nvinfo : EIATTR_MIN_STACK_SIZE
	.align		4
.L_27:
        /*003c*/ 	.byte	0x04, 0x12
        /*003e*/ 	.short	(.L_29 - .L_28)
	.align		4
.L_28:
        /*0040*/ 	.word	index@(_ZN7cutlass13device_kernelINS_4gemm6kernel13GemmUniversalIN4cute5tupleIJiiiiEEENS1_10collective13CollectiveMmaINS1_35MainloopSm100TmaUmmaWarpSpecializedILi8ELi2ELi4ENS5_IJNS4_1CILi1EEESB_SB_EEEEENS5_IJNSA_ILi64EEENSA_ILi240EEENSA_ILi32EEEEEENS_10bfloat16_tENS5_IJlSB_lEEESI_SJ_NS4_8TiledMMAINS4_8MMA_AtomIJNS4_20SM100_MMA_F16BF16_SSISI_SI_fLi64ELi240ELNS4_4UMMA5MajorE0ELSO_0ELNSN_7ScaleInE0ELSP_0EEEEEENS4_6LayoutISC_NS5_IJNSA_ILi0EEEST_ST_EEEEENS5_IJNS4_10UnderscoreESW_SW_EEEEENS4_13SM90_TMA_LOADENS4_14ComposedLayoutINS4_7SwizzleILi2ELi4ELi3EEENS4_18smem_ptr_flag_bitsILi16EEENSS_INS5_IJNSA_ILi8EEESG_EEENS5_IJSG_SB_EEEEEEEvNS4_8identityESZ_S19_vS1A_EENS_8epilogue10collective18CollectiveEpilogueINS1C_23Sm100TmaWarpSpecializedILi2ELi1ELi120ELb1ELb0EEEJSH_NS5_IJNSS_ISE_SB_EENSS_ISF_SB_EEEEESI_SJ_SI_SJ_NS1C_6fusion15FusionCallbacksIS1G_NS1K_17LinearCombinationISI_fSI_fLNS_15FloatRoundStyleE2EEESH_S1J_JEEENS4_5SM1004TMEM4LOAD26SM100_TMEM_LOAD_16dp256b2xESZ_NS10_INS11_ILi1ELi4ELi3EEES14_NSS_INS5_IJS15_NSA_ILi16EEEEEENS5_IJS1V_SB_EEEEEEENS4_17SM75_U32x4_LDSM_NENS4_14SM90_TMA_STOREES1Z_NS4_17SM90_U32x4_STSM_NENS4_39AutoVectorizingCopyWithAssumedAlignmentILi128EEEEEEvvEEEEvNT_6ParamsE)
        /*0044*/ 	.word	0x00000018
.L_29:


//--------------------- .nv.compat                --------------------------
	.section	.nv.compat,"",@"SHT_CUDA_COMPAT_INFO"
	.align	4
        /*0000*/ 	.byte	0x02, 0x09, 0x01, 0x00, 0x02, 0x02, 0x02, 0x00, 0x02, 0x05, 0x05, 0x00, 0x03, 0x07, 0x01, 0x01
        /*0010*/ 	.byte	0x02, 0x03, 0x01, 0x00, 0x02, 0x06, 0x01, 0x00, 0x04, 0x0b, 0x08, 0x00, 0x09, 0x00, 0x00, 0x00
        /*0020*/ 	.byte	0x00, 0x00, 0x00, 0x00


//--------------------- .nv.info._ZN7cutlass13device_kernelINS_4gemm6kernel13GemmUniversalIN4cute5tupleIJiiiiEEENS1_10collective13CollectiveMmaINS1_35MainloopSm100TmaUmmaWarpSpecializedILi8ELi2ELi4ENS5_IJNS4_1CILi1EEESB_SB_EEEEENS5_IJNSA_ILi64EEENSA_ILi240EEENSA_ILi32EEEEEENS_10bfloat16_tENS5_IJlSB_lEEESI_SJ_NS4_8TiledMMAINS4_8MMA_AtomIJNS4_20SM100_MMA_F16BF16_SSISI_SI_fLi64ELi240ELNS4_4UMMA5MajorE0ELSO_0ELNSN_7ScaleInE0ELSP_0EEEEEENS4_6LayoutISC_NS5_IJNSA_ILi0EEEST_ST_EEEEENS5_IJNS4_10UnderscoreESW_SW_EEEEENS4_13SM90_TMA_LOADENS4_14ComposedLayoutINS4_7SwizzleILi2ELi4ELi3EEENS4_18smem_ptr_flag_bitsILi16EEENSS_INS5_IJNSA_ILi8EEESG_EEENS5_IJSG_SB_EEEEEEEvNS4_8identityESZ_S19_vS1A_EENS_8epilogue10collective18CollectiveEpilogueINS1C_23Sm100TmaWarpSpecializedILi2ELi1ELi120ELb1ELb0EEEJSH_NS5_IJNSS_ISE_SB_EENSS_ISF_SB_EEEEESI_SJ_SI_SJ_NS1C_6fusion15FusionCallbacksIS1G_NS1K_17LinearCombinationISI_fSI_fLNS_15FloatRoundStyleE2EEESH_S1J_JEEENS4_5SM1004TMEM4LOAD26SM100_TMEM_LOAD_16dp256b2xESZ_NS10_INS11_ILi1ELi4ELi3EEES14_NSS_INS5_IJS15_NSA_ILi16EEEEEENS5_IJS1V_SB_EEEEEEENS4_17SM75_U32x4_LDSM_NENS4_14SM90_TMA_STOREES1Z_NS4_17SM90_U32x4_STSM_NENS4_39AutoVectorizingCopyWithAssumedAlignmentILi128EEEEEEvvEEEEvNT_6ParamsE --------------------------
	.section	.nv.info._ZN7cutlass13device_kernelINS_4gemm6kernel13GemmUniversalIN4cute5tupleIJiiiiEEENS1_10collective13CollectiveMmaINS1_35MainloopSm100TmaUmmaWarpSpecializedILi8ELi2ELi4ENS5_IJNS4_1CILi1EEESB_SB_EEEEENS5_IJNSA_ILi64EEENSA_ILi240EEENSA_ILi32EEEEEENS_10bfloat16_tENS5_IJlSB_lEEESI_SJ_NS4_8TiledMMAINS4_8MMA_AtomIJNS4_20SM100_MMA_F16BF16_SSISI_SI_fLi64ELi240ELNS4_4UMMA5MajorE0ELSO_0ELNSN_7ScaleInE0ELSP_0EEEEEENS4_6LayoutISC_NS5_IJNSA_ILi0EEEST_ST_EEEEENS5_IJNS4_10UnderscoreESW_SW_EEEEENS4_13SM90_TMA_LOADENS4_14ComposedLayoutINS4_7SwizzleILi2ELi4ELi3EEENS4_18smem_ptr_flag_bitsILi16EEENSS_INS5_IJNSA_ILi8EEESG_EEENS5_IJSG_SB_EEEEEEEvNS4_8identityESZ_S19_vS1A_EENS_8epilogue10collective18CollectiveEpilogueINS1C_23Sm100TmaWarpSpecializedILi2ELi1ELi120ELb1ELb0EEEJSH_NS5_IJNSS_ISE_SB_EENSS_ISF_SB_EEEEESI_SJ_SI_SJ_NS1C_6fusion15FusionCallbacksIS1G_NS1K_17LinearCombinationISI_fSI_fLNS_15FloatRoundStyleE2EEESH_S1J_JEEENS4_5SM1004TMEM4LOAD26SM100_TMEM_LOAD_16dp256b2xESZ_NS10_INS11_ILi1ELi4ELi3EEES14_NSS_INS5_IJS15_NSA_ILi16EEEEEENS5_IJS1V_SB_EEEEEEENS4_17SM75_U32x4_LDSM_NENS4_14SM90_TMA_STOREES1Z_NS4_17SM90_U32x4_STSM_NENS4_39AutoVectorizingCopyWithAssumedAlignmentILi128EEEEEEvvEEEEvNT_6ParamsE,"",@"SHT_CUDA_INFO"
	.sectionflags	@""
	.align	4


	//----- nvinfo : EIATTR_CUDA_API_VERSION
	.align		4
        /*0000*/ 	.byte	0x04, 0x37
        /*0002*/ 	.short	(.L_31 - .L_30)
.L_30:
        /*0004*/ 	.word	0x00000082


	//----- nvinfo : EIATTR_KPARAM_INFO
	.align		4
.L_31:
        /*0008*/ 	.byte	0x04, 0x17
        /*000a*/ 	.short	(.L_33 - .L_32)
.L_32:
        /*000c*/ 	.word	0x00000000
        /*0010*/ 	.short	0x0000
        /*0012*/ 	.short	0x0000
        /*0014*/ 	.byte	0x00, 0xf0, 0x01, 0x20


	//----- nvinfo : EIATTR_AT_ENTRY_FRAGMENTS
	.align		4
.L_33:
        /*0018*/ 	.byte	0x04, 0x4f
        /*001a*/ 	.short	(.L_35 - .L_34)


	//   ....[0]....
.L_34:
        /*001c*/ 	.word	0x00000006


	//----- nvinfo : EIATTR_RESERVED_SMEM_USED
	.align		4
.L_35:
        /*0020*/ 	.byte	0x01, 0x41
	.zero		2


	//----- nvinfo : EIATTR_SPARSE_MMA_MASK
	.align		4
        /*0024*/ 	.byte	0x03, 0x50
        /*0026*/ 	.short	0x0000


	//----- nvinfo : EIATTR_TCGEN05_1CTA_USED
	.align		4
        /*0028*/ 	.byte	0x01, 0x51
	.zero		2


	//----- nvinfo : EIATTR_MAXREG_COUNT
	.align		4
        /*002c*/ 	.byte	0x03, 0x1b
        /*002e*/ 	.short	0x00ff


	//----- nvinfo : EIATTR_NUM_BARRIERS
	.align		4
        /*0030*/ 	.byte	0x02, 0x4c
        /*0032*/ 	.byte	0x07
	.zero		1


	//----- nvinfo : EIATTR_EXTERNS
	.align		4
        /*0034*/ 	.byte	0x04, 0x0f
        /*0036*/ 	.short	(.L_37 - .L_36)


	//   ....[0]....
	.align		4
.L_36:
        /*0038*/ 	.word	index@(__assertfail)


	//----- nvinfo : EIATTR_ANNOTATIONS
	.align		4
.L_37:
        /*003c*/ 	.byte	0x04, 0x55
        /*003e*/ 	.short	(.L_39 - .L_38)


	//   ....[0]....
.L_38:
        /*0040*/ 	.word	0x00000001
        /*0044*/ 	.byte	0x60, 0x04, 0x00, 0x00, 0x01, 0x00, 0x00, 0x00, 0x80, 0x4f, 0x00, 0x00, 0x01, 0x00, 0x00, 0x00
        /*0054*/ 	.byte	0x60, 0x50, 0x00, 0x00, 0x01, 0x00, 0x00, 0x00, 0xe0, 0x57, 0x00, 0x00, 0x01, 0x00, 0x00, 0x00
        /*0064*/ 	.byte	0x00, 0x5a, 0x00, 0x00, 0x01, 0x00, 0x00, 0x00, 0x50, 0x5e, 0x00, 0x00, 0x01, 0x00, 0x00, 0x00
        /*0074*/ 	.byte	0x60, 0x7b, 0x00, 0x00, 0x01, 0x00, 0x00, 0x00, 0x80, 0x81, 0x00, 0x00, 0x01, 0x00, 0x00, 0x00
        /*0084*/ 	.byte	0xa0, 0x9e, 0x00, 0x00, 0x01, 0x00, 0x00, 0x00, 0x10, 0x9f, 0x00, 0x00, 0x01, 0x00, 0x00, 0x00
        /*0094*/ 	.byte	0x30, 0x9f, 0x00, 0x00, 0x01, 0x00, 0x00, 0x00, 0x40, 0x9f, 0x00, 0x00, 0x01, 0x00, 0x00, 0x00
        /*00a4*/ 	.byte	0x10, 0xa0, 0x00, 0x00, 0x01, 0x00, 0x00, 0x00, 0x30, 0xa0, 0x00, 0x00, 0x01, 0x00, 0x00, 0x00
        /*00b4*/ 	.byte	0xf0, 0xa1, 0x00, 0x00


	//----- nvinfo : EIATTR_MERCURY_ISA_VERSION
	.align		4
.L_39:
        /*00b8*/ 	.byte	0x03, 0x5f
        /*00ba*/ 	.short	0x0101


	//----- nvinfo : EIATTR_INT_WARP_WIDE_INSTR_OFFSETS
	.align		4
        /*00bc*/ 	.byte	0x04, 0x31
        /*00be*/ 	.short	(.L_41 - .L_40)


	//   ....[0]....
.L_40:
        /*00c0*/ 	.word	0x00003bf0


	//   ....[1]....
        /*00c4*/ 	.word	0x00003c20


	//   ....[2]....
        /*00c8*/ 	.word	0x00003c70


	//   ....[3]....
        /*00cc*/ 	.word	0x00004840


	//   ....[4]....
        /*00d0*/ 	.word	0x000048c0


	//   ....[5]....
        /*00d4*/ 	.word	0x00004920


	//   ....[6]....
        /*00d8*/ 	.word	0x00004980


	//   ....[7]....
        /*00dc*/ 	.word	0x000049e0


	//   ....[8]....
        /*00e0*/ 	.word	0x00004a00


	//   ....[9]....
        /*00e4*/ 	.word	0x00004a80


	//   ....[10]....
        /*00e8*/ 	.word	0x00004ac0


	//   ....[11]....
        /*00ec*/ 	.word	0x00004ae0


	//   ....[12]....
        /*00f0*/ 	.word	0x00004b40


	//   ....[13]....
        /*00f4*/ 	.word	0x00004b80


	//   ....[14]....
        /*00f8*/ 	.word	0x00004ba0


	//   ....[15]....
        /*00fc*/ 	.word	0x00004c00


	//   ....[16]....
        /*0100*/ 	.word	0x00004c40


	//   ....[17]....
        /*0104*/ 	.word	0x00004cb0


	//   ....[18]....
        /*0108*/ 	.word	0x00004d00


	//----- nvinfo : EIATTR_COOP_GROUP_MASK_REGIDS
	.align		4
.L_41:
        /*010c*/ 	.byte	0x04, 0x29
        /*010e*/ 	.short	(.L_43 - .L_42)


	//   ....[0]....
.L_42:
        /*0110*/ 	.word	0xffffffff


	//   ....[1]....
        /*0114*/ 	.word	0xffffffff


	//   ....[2]....
        /*0118*/ 	.word	0xffffffff


	//   ....[3]....
        /*011c*/ 	.word	0xffffffff


	//   ....[4]....
        /*0120*/ 	.word	0xffffffff


	//   ....[5]....
        /*0124*/ 	.word	0xffffffff


	//   ....[6]....
        /*0128*/ 	.word	0xffffffff


	//   ....[7]....
        /*012c*/ 	.word	0xffffffff


	//   ....[8]....
        /*0130*/ 	.word	0xffffffff


	//   ....[9]....
        /*0134*/ 	.word	0xffffffff


	//   ....[10]....
        /*0138*/ 	.word	0xffffffff


	//   ....[11]....
        /*013c*/ 	.word	0xffffffff


	//   ....[12]....
        /*0140*/ 	.word	0xffffffff


	//----- nvinfo : EIATTR_COOP_GROUP_INSTR_OFFSETS
	.align		4
.L_43:
        /*0144*/ 	.byte	0x04, 0x28
        /*0146*/ 	.short	(.L_45 - .L_44)


	//   ....[0]....
.L_44:
        /*0148*/ 	.word	0x000000a0


	//   ....[1]....
        /*014c*/ 	.word	0x00000500


	//   ....[2]....
        /*0150*/ 	.word	0x000006f0


	//   ....[3]....
        /*0154*/ 	.word	0x00000850


	//   ....[4]....
        /*0158*/ 	.word	0x00000950


	//   ....[5]....
        /*015c*/ 	.word	0x00000ac0


	//   ....[6]....
        /*0160*/ 	.word	0x00000c60


	//   ....[7]....
        /*0164*/ 	.word	0x00001de0


	//   ....[8]....
        /*0168*/ 	.word	0x00002ef0


	//   ....[9]....
        /*016c*/ 	.word	0x00003100


	//   ....[10]....
        /*0170*/ 	.word	0x00003130


	//   ....[11]....
        /*0174*/ 	.word	0x00003ae0


	//   ....[12]....
        /*0178*/ 	.word	0x00003d10


	//----- nvinfo : EIATTR_VRC_CTA_INIT_COUNT
	.align		4
.L_45:
        /*017c*/ 	.byte	0x02, 0x4a
        /*017e*/ 	.byte	0x80
	.zero		1


	//----- nvinfo : EIATTR_SYSCALL_OFFSETS
	.align		4
        /*0180*/ 	.byte	0x04, 0x46
        /*0182*/ 	.short	(.L_47 - .L_46)


	//   ....[0]....
.L_46:
        /*0184*/ 	.word	0x000058f0


	//   ....[1]....
        /*0188*/ 	.word	0x000059e0


	//   ....[2]....
        /*018c*/ 	.word	0x000066f0


	//   ....[3]....
        /*0190*/ 	.word	0x00006860


	//   ....[4]....
        /*0194*/ 	.word	0x000069d0


	//   ....[5]....
        /*0198*/ 	.word	0x00006b40


	//   ....[6]....
        /*019c*/ 	.word	0x00006cb0


	//   ....[7]....
        /*01a0*/ 	.word	0x00006e20


	//   ....[8]....
        /*01a4*/ 	.word	0x00006f90


	//   ....[9]....
        /*01a8*/ 	.word	0x00007100


	//   ....[10]....
        /*01ac*/ 	.word	0x00007270


	//   ....[11]....
        /*01b0*/ 	.word	0x000073e0


	//   ....[12]....
        /*01b4*/ 	.word	0x00007550


	//   ....[13]....
        /*01b8*/ 	.word	0x000076c0


	//   ....[14]....
        /*01bc*/ 	.word	0x00007830


	//   ....[15]....
        /*01c0*/ 	.word	0x000079a0


	//   ....[16]....
        /*01c4*/ 	.word	0x00007b10


	//----- nvinfo : EIATTR_MBARRIER_INSTR_OFFSETS
	.align		4
.L_47:
        /*01c8*/ 	.byte	0x04, 0x39
        /*01ca*/ 	.short	(.L_49 - .L_48)


	//   ....[0]....
.L_48:
        /*01cc*/ 	.word	0x000005e0
        /*01d0*/ 	.word	0x000000ff
        /*01d4*/ 	.word	0x00000000
        /*01d8*/ 	.short	0x0100
        /*01da*/ 	.byte	0x05
	.zero		1


	//   ....[1]....
        /*01dc*/ 	.word	0x000005f0
        /*01e0*/ 	.word	0x000000ff
        /*01e4*/ 	.word	0x00000040
        /*01e8*/ 	.short	0x0100
        /*01ea*/ 	.byte	0x05
	.zero		1


	//   ....[2]....
        /*01ec*/ 	.word	0x00000600
        /*01f0*/ 	.word	0x000000ff
        /*01f4*/ 	.word	0x00000008
        /*01f8*/ 	.short	0x0100
        /*01fa*/ 	.byte	0x05
	.zero		1


	//   ....[3]....
        /*01fc*/ 	.word	0x00000610
        /*0200*/ 	.word	0x000000ff
        /*0204*/ 	.word	0x00000048
        /*0208*/ 	.short	0x0100
        /*020a*/ 	.byte	0x05
	.zero		1


	//   ....[4]....
        /*020c*/ 	.word	0x00000620
        /*0210*/ 	.word	0x000000ff
        /*0214*/ 	.word	0x00000010
        /*0218*/ 	.short	0x0100
        /*021a*/ 	.byte	0x05
	.zero		1


	//   ....[5]....
        /*021c*/ 	.word	0x00000630
        /*0220*/ 	.word	0x000000ff
        /*0224*/ 	.word	0x00000050
        /*0228*/ 	.short	0x0100
        /*022a*/ 	.byte	0x05
	.zero		1


	//   ....[6]....
        /*022c*/ 	.word	0x00000640
        /*0230*/ 	.word	0x000000ff
        /*0234*/ 	.word	0x00000018
        /*0238*/ 	.short	0x0100
        /*023a*/ 	.byte	0x05
	.zero		1


	//   ....[7]....
        /*023c*/ 	.word	0x00000650
        /*0240*/ 	.word	0x000000ff
        /*0244*/ 	.word	0x00000058
        /*0248*/ 	.short	0x0100
        /*024a*/ 	.byte	0x05
	.zero		1


	//   ....[8]....
        /*024c*/ 	.word	0x00000660
        /*0250*/ 	.word	0x000000ff
        /*0254*/ 	.word	0x00000020
        /*0258*/ 	.short	0x0100
        /*025a*/ 	.byte	0x05
	.zero		1


	//   ....[9]....
        /*025c*/ 	.word	0x00000670
        /*0260*/ 	.word	0x000000ff
        /*0264*/ 	.word	0x00000060
        /*0268*/ 	.short	0x0100
        /*026a*/ 	.byte	0x05
	.zero		1


	//   ....[10]....
        /*026c*/ 	.word	0x00000680
        /*0270*/ 	.word	0x000000ff
        /*0274*/ 	.word	0x00000028
        /*0278*/ 	.short	0x0100
        /*027a*/ 	.byte	0x05
	.zero		1


	//   ....[11]....
        /*027c*/ 	.word	0x00000690
        /*0280*/ 	.word	0x000000ff
        /*0284*/ 	.word	0x00000068
        /*0288*/ 	.short	0x0100
        /*028a*/ 	.byte	0x05
	.zero		1


	//   ....[12]....
        /*028c*/ 	.word	0x000006a0
        /*0290*/ 	.word	0x000000ff
        /*0294*/ 	.word	0x00000030
        /*0298*/ 	.short	0x0100
        /*029a*/ 	.byte	0x05
	.zero		1


	//   ....[13]....
        /*029c*/ 	.word	0x000006b0
        /*02a0*/ 	.word	0x000000ff
        /*02a4*/ 	.word	0x00000070
        /*02a8*/ 	.short	0x0100
        /*02aa*/ 	.byte	0x05
	.zero		1


	//   ....[14]....
        /*02ac*/ 	.word	0x000006c0
        /*02b0*/ 	.word	0x000000ff
        /*02b4*/ 	.word	0x00000038
        /*02b8*/ 	.short	0x0100
        /*02ba*/ 	.byte	0x05
	.zero		1


	//   ....[15]....
        /*02bc*/ 	.word	0x000006d0
        /*02c0*/ 	.word	0x000000ff
        /*02c4*/ 	.word	0x00000078
        /*02c8*/ 	.short	0x0100
        /*02ca*/ 	.byte	0x05
	.zero		1


	//   ....[16]....
        /*02cc*/ 	.word	0x00000800
        /*02d0*/ 	.word	0x000000ff
        /*02d4*/ 	.word	0x00000080
        /*02d8*/ 	.short	0x0100
        /*02da*/ 	.byte	0x06
	.zero		1


	//   ....[17]....
        /*02dc*/ 	.word	0x00000810
        /*02e0*/ 	.word	0x000000ff
        /*02e4*/ 	.word	0x00000090
        /*02e8*/ 	.short	0x0100
        /*02ea*/ 	.byte	0x06
	.zero		1


	//   ....[18]....
        /*02ec*/ 	.word	0x00000820
        /*02f0*/ 	.word	0x000000ff
        /*02f4*/ 	.word	0x00000088
        /*02f8*/ 	.short	0x0100
        /*02fa*/ 	.byte	0x06
	.zero		1


	//   ....[19]....
        /*02fc*/ 	.word	0x00000830
        /*0300*/ 	.word	0x000000ff
        /*0304*/ 	.word	0x00000098
        /*0308*/ 	.short	0x0100
        /*030a*/ 	.byte	0x06
	.zero		1


	//   ....[20]....
        /*030c*/ 	.word	0x00000920
        /*0310*/ 	.word	0x000000ff
        /*0314*/ 	.word	0x000000a0
        /*0318*/ 	.short	0x0100
        /*031a*/ 	.byte	0x05
	.zero		1


	//   ....[21]....
        /*031c*/ 	.word	0x00000930
        /*0320*/ 	.word	0x000000ff
        /*0324*/ 	.word	0x000000a8
        /*0328*/ 	.short	0x0100
        /*032a*/ 	.byte	0x05
	.zero		1


	//   ....[22]....
        /*032c*/ 	.word	0x00000a70
        /*0330*/ 	.word	0x000000ff
        /*0334*/ 	.word	0x000000b0
        /*0338*/ 	.short	0x0100
        /*033a*/ 	.byte	0x05
	.zero		1


	//   ....[23]....
        /*033c*/ 	.word	0x00000a80
        /*0340*/ 	.word	0x000000ff
        /*0344*/ 	.word	0x000000c0
        /*0348*/ 	.short	0x0100
        /*034a*/ 	.byte	0x05
	.zero		1


	//   ....[24]....
        /*034c*/ 	.word	0x00000a90
        /*0350*/ 	.word	0x000000ff
        /*0354*/ 	.word	0x000000b8
        /*0358*/ 	.short	0x0100
        /*035a*/ 	.byte	0x05
	.zero		1


	//   ....[25]....
        /*035c*/ 	.word	0x00000aa0
        /*0360*/ 	.word	0x000000ff
        /*0364*/ 	.word	0x000000c8
        /*0368*/ 	.short	0x0100
        /*036a*/ 	.byte	0x05
	.zero		1


	//   ....[26]....
        /*036c*/ 	.word	0x00000bd0
        /*0370*/ 	.word	0x000000ff
        /*0374*/ 	.word	0x000000d0
        /*0378*/ 	.short	0x0100
        /*037a*/ 	.byte	0x06
	.zero		1


	//   ....[27]....
        /*037c*/ 	.word	0x00000be0
        /*0380*/ 	.word	0x000000ff
        /*0384*/ 	.word	0x000000f0
        /*0388*/ 	.short	0x0100
        /*038a*/ 	.byte	0x06
	.zero		1


	//   ....[28]....
        /*038c*/ 	.word	0x00000bf0
        /*0390*/ 	.word	0x000000ff
        /*0394*/ 	.word	0x000000d8
        /*0398*/ 	.short	0x0100
        /*039a*/ 	.byte	0x06
	.zero		1


	//   ....[29]....
        /*039c*/ 	.word	0x00000c00
        /*03a0*/ 	.word	0x000000ff
        /*03a4*/ 	.word	0x000000f8
        /*03a8*/ 	.short	0x0100
        /*03aa*/ 	.byte	0x06
	.zero		1


	//   ....[30]....
        /*03ac*/ 	.word	0x00000c10
        /*03b0*/ 	.word	0x000000ff
        /*03b4*/ 	.word	0x000000e0
        /*03b8*/ 	.short	0x0100
        /*03ba*/ 	.byte	0x06
	.zero		1


	//   ....[31]....
        /*03bc*/ 	.word	0x00000c20
        /*03c0*/ 	.word	0x000000ff
        /*03c4*/ 	.word	0x00000100
        /*03c8*/ 	.short	0x0100
        /*03ca*/ 	.byte	0x06
	.zero		1


	//   ....[32]....
        /*03cc*/ 	.word	0x00000c30
        /*03d0*/ 	.word	0x000000ff
        /*03d4*/ 	.word	0x000000e8
        /*03d8*/ 	.short	0x0100
        /*03da*/ 	.byte	0x06
	.zero		1


	//   ....[33]....
        /*03dc*/ 	.word	0x00000c40
        /*03e0*/ 	.word	0x000000ff
        /*03e4*/ 	.word	0x00000108
        /*03e8*/ 	.short	0x0100
        /*03ea*/ 	.byte	0x06
	.zero		1


	//   ....[34]....
        /*03ec*/ 	.word	0x00000d50
        /*03f0*/ 	.word	0x000000ff
        /*03f4*/ 	.word	0x00000110
        /*03f8*/ 	.short	0x0100
        /*03fa*/ 	.byte	0x05
	.zero		1


	//   ....[35]....
        /*03fc*/ 	.word	0x00000d60
        /*0400*/ 	.word	0x000000ff
        /*0404*/ 	.word	0x00000120
        /*0408*/ 	.short	0x0100
        /*040a*/ 	.byte	0x05
	.zero		1


	//   ....[36]....
        /*040c*/ 	.word	0x00000d70
        /*0410*/ 	.word	0x000000ff
        /*0414*/ 	.word	0x00000118
        /*0418*/ 	.short	0x0100
        /*041a*/ 	.byte	0x05
	.zero		1


	//   ....[37]....
        /*041c*/ 	.word	0x00000d80
        /*0420*/ 	.word	0x000000ff
        /*0424*/ 	.word	0x00000128
        /*0428*/ 	.short	0x0100
        /*042a*/ 	.byte	0x05
	.zero		1


	//   ....[38]....
        /*042c*/ 	.word	0x00001700
        /*0430*/ 	.word	0x00000002
        /*0434*/ 	.word	0x00000120
        /*0438*/ 	.short	0x010a
        /*043a*/ 	.byte	0xff
	.zero		1


	//   ....[39]....
        /*043c*/ 	.word	0x00001720
        /*0440*/ 	.word	0x00000002
        /*0444*/ 	.word	0x00000110
        /*0448*/ 	.short	0x0101
        /*044a*/ 	.byte	0xff
	.zero		1


	//   ....[40]....
        /*044c*/ 	.word	0x00001800
        /*0450*/ 	.word	0x000000ff
        /*0454*/ 	.word	0x00000040
        /*0458*/ 	.short	0x010a
        /*045a*/ 	.byte	0x05
	.zero		1


	//   ....[41]....
        /*045c*/ 	.word	0x00001880
        /*0460*/ 	.word	0x000000ff
        /*0464*/ 	.word	0x00000040
        /*0468*/ 	.short	0x010a
        /*046a*/ 	.byte	0x21
	.zero		1


	//   ....[42]....
        /*046c*/ 	.word	0x000019d0
        /*0470*/ 	.word	0x000000ff
        /*0474*/ 	.word	0x00000040
        /*0478*/ 	.short	0x010a
        /*047a*/ 	.byte	0x08
	.zero		1


	//   ....[43]....
        /*047c*/ 	.word	0x00001ae0
        /*0480*/ 	.word	0x000000ff
        /*0484*/ 	.word	0x000000a8
        /*0488*/ 	.short	0x0101
        /*048a*/ 	.byte	0x04
	.zero		1


	//   ....[44]....
        /*048c*/ 	.word	0x00001b00
        /*0490*/ 	.word	0x000000ff
        /*0494*/ 	.word	0x00000040
        /*0498*/ 	.short	0x010a
        /*049a*/ 	.byte	0x05
	.zero		1


	//   ....[45]....
        /*049c*/ 	.word	0x00001b80
        /*04a0*/ 	.word	0x000000ff
        /*04a4*/ 	.word	0x00000040
        /*04a8*/ 	.short	0x010a
        /*04aa*/ 	.byte	0x11
	.zero		1


	//   ....[46]....
        /*04ac*/ 	.word	0x00001cd0
        /*04b0*/ 	.word	0x000000ff
        /*04b4*/ 	.word	0x00000040
        /*04b8*/ 	.short	0x010a
        /*04ba*/ 	.byte	0x08
	.zero		1


	//   ....[47]....
        /*04bc*/ 	.word	0x00001e10
        /*04c0*/ 	.word	0x00000003
        /*04c4*/ 	.word	0x000000b0
        /*04c8*/ 	.short	0x010a
        /*04ca*/ 	.byte	0xff
	.zero		1


	//   ....[48]....
        /*04cc*/ 	.word	0x00001f60
        /*04d0*/ 	.word	0x00000002
        /*04d4*/ 	.word	0x00000000
        /*04d8*/ 	.short	0x0101
        /*04da*/ 	.byte	0xff
	.zero		1


	//   ....[49]....
        /*04dc*/ 	.word	0x00002500
        /*04e0*/ 	.word	0x000000ff
        /*04e4*/ 	.word	0x00000000
        /*04e8*/ 	.short	0x010a
        /*04ea*/ 	.byte	0x05
	.zero		1


	//   ....[50]....
        /*04ec*/ 	.word	0x00002590
        /*04f0*/ 	.word	0x000000ff
        /*04f4*/ 	.word	0x00000000
        /*04f8*/ 	.short	0x010a
        /*04fa*/ 	.byte	0x05
	.zero		1


	//   ....[51]....
        /*04fc*/ 	.word	0x00002620
        /*0500*/ 	.word	0x000000ff
        /*0504*/ 	.word	0x00000000
        /*0508*/ 	.short	0x010a
        /*050a*/ 	.byte	0x05
	.zero		1


	//   ....[52]....
        /*050c*/ 	.word	0x000026b0
        /*0510*/ 	.word	0x000000ff
        /*0514*/ 	.word	0x00000000
        /*0518*/ 	.short	0x010a
        /*051a*/ 	.byte	0x05
	.zero		1


	//   ....[53]....
        /*051c*/ 	.word	0x00002740
        /*0520*/ 	.word	0x000000ff
        /*0524*/ 	.word	0x00000000
        /*0528*/ 	.short	0x010a
        /*052a*/ 	.byte	0x05
	.zero		1


	//   ....[54]....
        /*052c*/ 	.word	0x000027d0
        /*0530*/ 	.word	0x000000ff
        /*0534*/ 	.word	0x00000000
        /*0538*/ 	.short	0x010a
        /*053a*/ 	.byte	0x05
	.zero		1


	//   ....[55]....
        /*053c*/ 	.word	0x00002860
        /*0540*/ 	.word	0x000000ff
        /*0544*/ 	.word	0x00000000
        /*0548*/ 	.short	0x010a
        /*054a*/ 	.byte	0x05
	.zero		1


	//   ....[56]....
        /*054c*/ 	.word	0x00002900
        /*0550*/ 	.word	0x00000000
        /*0554*/ 	.word	0x00000000
        /*0558*/ 	.short	0x010a
        /*055a*/ 	.byte	0xff
	.zero		1


	//   ....[57]....
        /*055c*/ 	.word	0x00002a40
        /*0560*/ 	.word	0x00000000
        /*0564*/ 	.word	0x00000110
        /*0568*/ 	.short	0x010a
        /*056a*/ 	.byte	0xff
	.zero		1


	//   ....[58]....
        /*056c*/ 	.word	0x00002ab0
        /*0570*/ 	.word	0x00000000
        /*0574*/ 	.word	0x00000000
        /*0578*/ 	.short	0x0101
        /*057a*/ 	.byte	0xff
	.zero		1


	//   ....[59]....
        /*057c*/ 	.word	0x00002ac0
        /*0580*/ 	.word	0x000000ff
        /*0584*/ 	.word	0x000000c0
        /*0588*/ 	.short	0x010a
        /*058a*/ 	.byte	0x05
	.zero		1


	//   ....[60]....
        /*058c*/ 	.word	0x00002be0
        /*0590*/ 	.word	0x00000000
        /*0594*/ 	.word	0x000000b0
        /*0598*/ 	.short	0x010a
        /*059a*/ 	.byte	0xff
	.zero		1


	//   ....[61]....
        /*059c*/ 	.word	0x00002cd0
        /*05a0*/ 	.word	0x00000000
        /*05a4*/ 	.word	0x00000000
        /*05a8*/ 	.short	0x0101
        /*05aa*/ 	.byte	0xff
	.zero		1


	//   ....[62]....
        /*05ac*/ 	.word	0x00002d80
        /*05b0*/ 	.word	0x000000ff
        /*05b4*/ 	.word	0x000000c0
        /*05b8*/ 	.short	0x0106
        /*05ba*/ 	.byte	0x05
	.zero		1


	//   ....[63]....
        /*05bc*/ 	.word	0x00002da0
        /*05c0*/ 	.word	0x000000ff
        /*05c4*/ 	.word	0x000000c0
        /*05c8*/ 	.short	0x010a
        /*05ca*/ 	.byte	0x05
	.zero		1


	//   ....[64]....
        /*05cc*/ 	.word	0x00002e30
        /*05d0*/ 	.word	0x000000ff
        /*05d4*/ 	.word	0x000000c0
        /*05d8*/ 	.short	0x0106
        /*05da*/ 	.byte	0x04
	.zero		1


	//   ....[65]....
        /*05dc*/ 	.word	0x00002e70
        /*05e0*/ 	.word	0x00000000
        /*05e4*/ 	.word	0x000000c0
        /*05e8*/ 	.short	0x010a
        /*05ea*/ 	.byte	0xff
	.zero		1


	//   ....[66]....
        /*05ec*/ 	.word	0x00003380
        /*05f0*/ 	.word	0x00000003
        /*05f4*/ 	.word	0x000000b0
        /*05f8*/ 	.short	0x010a
        /*05fa*/ 	.byte	0xff
	.zero		1


	//   ....[67]....
        /*05fc*/ 	.word	0x00003490
        /*0600*/ 	.word	0x00000005
        /*0604*/ 	.word	0x00000000
        /*0608*/ 	.short	0x0101
        /*060a*/ 	.byte	0xff
	.zero		1


	//   ....[68]....
        /*060c*/ 	.word	0x000034a0
        /*0610*/ 	.word	0x000000ff
        /*0614*/ 	.word	0x00000000
        /*0618*/ 	.short	0x010a
        /*061a*/ 	.byte	0x05
	.zero		1


	//   ....[69]....
        /*061c*/ 	.word	0x00003500
        /*0620*/ 	.word	0x000000ff
        /*0624*/ 	.word	0x000000f0
        /*0628*/ 	.short	0x010a
        /*062a*/ 	.byte	0x0e
	.zero		1


	//   ....[70]....
        /*062c*/ 	.word	0x000035d0
        /*0630*/ 	.word	0x000000ff
        /*0634*/ 	.word	0x00000000
        /*0638*/ 	.short	0x010a
        /*063a*/ 	.byte	0x07
	.zero		1


	//   ....[71]....
        /*063c*/ 	.word	0x00003710
        /*0640*/ 	.word	0x000000ff
        /*0644*/ 	.word	0x00000000
        /*0648*/ 	.short	0x010a
        /*064a*/ 	.byte	0x06
	.zero		1


	//   ....[72]....
        /*064c*/ 	.word	0x00003910
        /*0650*/ 	.word	0x000000ff
        /*0654*/ 	.word	0x00000000
        /*0658*/ 	.short	0x010a
        /*065a*/ 	.byte	0x05
	.zero		1


	//   ....[73]....
        /*065c*/ 	.word	0x000039a0
        /*0660*/ 	.word	0x000000ff
        /*0664*/ 	.word	0x00000000
        /*0668*/ 	.short	0x010a
        /*066a*/ 	.byte	0x05
	.zero		1


	//   ....[74]....
        /*066c*/ 	.word	0x00003a30
        /*0670*/ 	.word	0x000000ff
        /*0674*/ 	.word	0x00000000
        /*0678*/ 	.short	0x010a
        /*067a*/ 	.byte	0x05
	.zero		1


	//   ....[75]....
        /*067c*/ 	.word	0x00003ac0
        /*0680*/ 	.word	0x000000ff
        /*0684*/ 	.word	0x00000000
        /*0688*/ 	.short	0x010a
        /*068a*/ 	.byte	0x06
	.zero		1


	//   ....[76]....
        /*068c*/ 	.word	0x00003f90
        /*0690*/ 	.word	0x00000002
        /*0694*/ 	.word	0x000000b0
        /*0698*/ 	.short	0x010a
        /*069a*/ 	.byte	0xff
	.zero		1


	//   ....[77]....
        /*069c*/ 	.word	0x00004100
        /*06a0*/ 	.word	0x00000000
        /*06a4*/ 	.word	0x00000000
        /*06a8*/ 	.short	0x0101
        /*06aa*/ 	.byte	0xff
	.zero		1


	//   ....[78]....
        /*06ac*/ 	.word	0x000045b0
        /*06b0*/ 	.word	0x000000ff
        /*06b4*/ 	.word	0x000000a8
        /*06b8*/ 	.short	0x010a
        /*06ba*/ 	.byte	0x06
	.zero		1


	//   ....[79]....
        /*06bc*/ 	.word	0x00004770
        /*06c0*/ 	.word	0x000000ff
        /*06c4*/ 	.word	0x00000090
        /*06c8*/ 	.short	0x010a
        /*06ca*/ 	.byte	0x05
	.zero		1


	//   ....[80]....
        /*06cc*/ 	.word	0x00004d30
        /*06d0*/ 	.word	0x000000ff
        /*06d4*/ 	.word	0x00000080
        /*06d8*/ 	.short	0x010b
        /*06da*/ 	.byte	0x05
	.zero		1


	//   ....[81]....
        /*06dc*/ 	.word	0x00004d40
        /*06e0*/ 	.word	0x000000ff
        /*06e4*/ 	.word	0x00000000
        /*06e8*/ 	.short	0x0101
        /*06ea*/ 	.byte	0x21
	.zero		1


	//   ....[82]....
        /*06ec*/ 	.word	0x00004db0
        /*06f0*/ 	.word	0x000000ff
        /*06f4*/ 	.word	0x00000000
        /*06f8*/ 	.short	0x010a
        /*06fa*/ 	.byte	0x04
	.zero		1


	//   ....[83]....
        /*06fc*/ 	.word	0x00004e50
        /*0700*/ 	.word	0x00000000
        /*0704*/ 	.word	0x00000000
        /*0708*/ 	.short	0x010a
        /*070a*/ 	.byte	0xff
	.zero		1


	//   ....[84]....
        /*070c*/ 	.word	0x000050f0
        /*0710*/ 	.word	0x000000ff
        /*0714*/ 	.word	0x000000b0
        /*0718*/ 	.short	0x010a
        /*071a*/ 	.byte	0x04
	.zero		1


	//   ....[85]....
        /*071c*/ 	.word	0x000051c0
        /*0720*/ 	.word	0x000000ff
        /*0724*/ 	.word	0x00000000
        /*0728*/ 	.short	0x0101
        /*072a*/ 	.byte	0x04
	.zero		1


	//   ....[86]....
        /*072c*/ 	.word	0x00005e80
        /*0730*/ 	.word	0x00000009
        /*0734*/ 	.word	0x00000080
        /*0738*/ 	.short	0x010a
        /*073a*/ 	.byte	0xff
	.zero		1


	//   ....[87]....
        /*073c*/ 	.word	0x00005fc0
        /*0740*/ 	.word	0x00000008
        /*0744*/ 	.word	0x000000d0
        /*0748*/ 	.short	0x010a
        /*074a*/ 	.byte	0xff
	.zero		1


	//   ....[88]....
        /*074c*/ 	.word	0x000061b0
        /*0750*/ 	.word	0x00000009
        /*0754*/ 	.word	0x00000080
        /*0758*/ 	.short	0x010a
        /*075a*/ 	.byte	0xff
	.zero		1


	//   ....[89]....
        /*075c*/ 	.word	0x00006510
        /*0760*/ 	.word	0x00000008
        /*0764*/ 	.word	0x000000d0
        /*0768*/ 	.short	0x010a
        /*076a*/ 	.byte	0xff
	.zero		1


	//   ....[90]....
        /*076c*/ 	.word	0x00008d90
        /*0770*/ 	.word	0x000000ff
        /*0774*/ 	.word	0x00000000
        /*0778*/ 	.short	0x0101
        /*077a*/ 	.byte	0x04
	.zero		1


	//   ....[91]....
        /*077c*/ 	.word	0x00009ff0
        /*0780*/ 	.word	0x00000000
        /*0784*/ 	.word	0x00000000
        /*0788*/ 	.short	0x0101
        /*078a*/ 	.byte	0xff
	.zero		1


	//   ....[92]....
        /*078c*/ 	.word	0x0000a370
        /*0790*/ 	.word	0x00000002
        /*0794*/ 	.word	0x00000120
        /*0798*/ 	.short	0x010a
        /*079a*/ 	.byte	0xff
	.zero		1


	//   ....[93]....
        /*079c*/ 	.word	0x0000a3d0
        /*07a0*/ 	.word	0x00000004
        /*07a4*/ 	.word	0x00000040
        /*07a8*/ 	.short	0x010a
        /*07aa*/ 	.byte	0xff
	.zero		1


	//   ....[94]....
        /*07ac*/ 	.word	0x0000a430
        /*07b0*/ 	.word	0x00000004
        /*07b4*/ 	.word	0x00000040
        /*07b8*/ 	.short	0x010a
        /*07ba*/ 	.byte	0xff
	.zero		1


	//   ....[95]....
        /*07bc*/ 	.word	0x0000a480
        /*07c0*/ 	.word	0x00000003
        /*07c4*/ 	.word	0x000000b0
        /*07c8*/ 	.short	0x010a
        /*07ca*/ 	.byte	0xff
	.zero		1


	//   ....[96]....
        /*07cc*/ 	.word	0x0000a4e0
        /*07d0*/ 	.word	0x00000003
        /*07d4*/ 	.word	0x00000000
        /*07d8*/ 	.short	0x010a
        /*07da*/ 	.byte	0xff
	.zero		1


	//   ....[97]....
        /*07dc*/ 	.word	0x0000a540
        /*07e0*/ 	.word	0x00000003
        /*07e4*/ 	.word	0x00000000
        /*07e8*/ 	.short	0x010a
        /*07ea*/ 	.byte	0xff
	.zero		1


	//   ....[98]....
        /*07ec*/ 	.word	0x0000a5a0
        /*07f0*/ 	.word	0x00000003
        /*07f4*/ 	.word	0x00000000
        /*07f8*/ 	.short	0x010a
        /*07fa*/ 	.byte	0xff
	.zero		1


	//   ....[99]....
        /*07fc*/ 	.word	0x0000a600
        /*0800*/ 	.word	0x00000003
        /*0804*/ 	.word	0x00000000
        /*0808*/ 	.short	0x010a
        /*080a*/ 	.byte	0xff
	.zero		1


	//   ....[100]....
        /*080c*/ 	.word	0x0000a660
        /*0810*/ 	.word	0x00000003
        /*0814*/ 	.word	0x00000000
        /*0818*/ 	.short	0x010a
        /*081a*/ 	.byte	0xff
	.zero		1


	//   ....[101]....
        /*081c*/ 	.word	0x0000a6c0
        /*0820*/ 	.word	0x00000003
        /*0824*/ 	.word	0x00000000
        /*0828*/ 	.short	0x010a
        /*082a*/ 	.byte	0xff
	.zero		1


	//   ....[102]....
        /*082c*/ 	.word	0x0000a720
        /*0830*/ 	.word	0x00000003
        /*0834*/ 	.word	0x00000000
        /*0838*/ 	.short	0x010a
        /*083a*/ 	.byte	0xff
	.zero		1


	//   ....[103]....
        /*083c*/ 	.word	0x0000a770
        /*0840*/ 	.word	0x00000000
        /*0844*/ 	.word	0x00000110
        /*0848*/ 	.short	0x010a
        /*084a*/ 	.byte	0xff
	.zero		1


	//   ....[104]....
        /*084c*/ 	.word	0x0000a7d0
        /*0850*/ 	.word	0x00000003
        /*0854*/ 	.word	0x000000c0
        /*0858*/ 	.short	0x010a
        /*085a*/ 	.byte	0xff
	.zero		1


	//   ....[105]....
        /*085c*/ 	.word	0x0000a820
        /*0860*/ 	.word	0x00000000
        /*0864*/ 	.word	0x000000b0
        /*0868*/ 	.short	0x010a
        /*086a*/ 	.byte	0xff
	.zero		1


	//   ....[106]....
        /*086c*/ 	.word	0x0000a880
        /*0870*/ 	.word	0x00000002
        /*0874*/ 	.word	0x000000c0
        /*0878*/ 	.short	0x010a
        /*087a*/ 	.byte	0xff
	.zero		1


	//   ....[107]....
        /*087c*/ 	.word	0x0000a8d0
        /*0880*/ 	.word	0x00000003
        /*0884*/ 	.word	0x000000b0
        /*0888*/ 	.short	0x010a
        /*088a*/ 	.byte	0xff
	.zero		1


	//   ....[108]....
        /*088c*/ 	.word	0x0000a930
        /*0890*/ 	.word	0x00000004
        /*0894*/ 	.word	0x000000f0
        /*0898*/ 	.short	0x010a
        /*089a*/ 	.byte	0xff
	.zero		1


	//   ....[109]....
        /*089c*/ 	.word	0x0000a990
        /*08a0*/ 	.word	0x00000003
        /*08a4*/ 	.word	0x00000000
        /*08a8*/ 	.short	0x010a
        /*08aa*/ 	.byte	0xff
	.zero		1


	//   ....[110]....
        /*08ac*/ 	.word	0x0000a9f0
        /*08b0*/ 	.word	0x00000002
        /*08b4*/ 	.word	0x00000000
        /*08b8*/ 	.short	0x010a
        /*08ba*/ 	.byte	0xff
	.zero		1


	//   ....[111]....
        /*08bc*/ 	.word	0x0000aa50
        /*08c0*/ 	.word	0x00000003
        /*08c4*/ 	.word	0x00000000
        /*08c8*/ 	.short	0x010a
        /*08ca*/ 	.byte	0xff
	.zero		1


	//   ....[112]....
        /*08cc*/ 	.word	0x0000aab0
        /*08d0*/ 	.word	0x00000003
        /*08d4*/ 	.word	0x00000000
        /*08d8*/ 	.short	0x010a
        /*08da*/ 	.byte	0xff
	.zero		1


	//   ....[113]....
        /*08dc*/ 	.word	0x0000ab10
        /*08e0*/ 	.word	0x00000002
        /*08e4*/ 	.word	0x00000000
        /*08e8*/ 	.short	0x010a
        /*08ea*/ 	.byte	0xff
	.zero		1


	//   ....[114]....
        /*08ec*/ 	.word	0x0000ab60
        /*08f0*/ 	.word	0x00000002
        /*08f4*/ 	.word	0x000000b0
        /*08f8*/ 	.short	0x010a
        /*08fa*/ 	.byte	0xff
	.zero		1


	//   ....[115]....
        /*08fc*/ 	.word	0x0000abc0
        /*0900*/ 	.word	0x00000002
        /*0904*/ 	.word	0x000000a8
        /*0908*/ 	.short	0x010a
        /*090a*/ 	.byte	0xff
	.zero		1


	//   ....[116]....
        /*090c*/ 	.word	0x0000ac20
        /*0910*/ 	.word	0x00000003
        /*0914*/ 	.word	0x00000090
        /*0918*/ 	.short	0x010a
        /*091a*/ 	.byte	0xff
	.zero		1


	//   ....[117]....
        /*091c*/ 	.word	0x0000ac80
        /*0920*/ 	.word	0x00000002
        /*0924*/ 	.word	0x00000000
        /*0928*/ 	.short	0x010a
        /*092a*/ 	.byte	0xff
	.zero		1


	//   ....[118]....
        /*092c*/ 	.word	0x0000ace0
        /*0930*/ 	.word	0x00000002
        /*0934*/ 	.word	0x000000b0
        /*0938*/ 	.short	0x010a
        /*093a*/ 	.byte	0xff
	.zero		1


	//   ....[119]....
        /*093c*/ 	.word	0x0000ad30
        /*0940*/ 	.word	0x00000009
        /*0944*/ 	.word	0x00000080
        /*0948*/ 	.short	0x010a
        /*094a*/ 	.byte	0xff
	.zero		1


	//   ....[120]....
        /*094c*/ 	.word	0x0000ad80
        /*0950*/ 	.word	0x00000008
        /*0954*/ 	.word	0x000000d0
        /*0958*/ 	.short	0x010a
        /*095a*/ 	.byte	0xff
	.zero		1


	//----- nvinfo : EIATTR_NUM_MBARRIERS
	.align		4
.L_49:
        /*095c*/ 	.byte	0x03, 0x38
        /*095e*/ 	.short	0x0026


	//----- nvinfo : EIATTR_EXIT_INSTR_OFFSETS
	.align		4
        /*0960*/ 	.byte	0x04, 0x1c
        /*0962*/ 	.short	(.L_51 - .L_50)


	//   ....[0]....
.L_50:
        /*0964*/ 	.word	0x00002930


	//   ....[1]....
        /*0968*/ 	.word	0x00002e40


	//   ....[2]....
        /*096c*/ 	.word	0x00002ea0


	//   ....[3]....
        /*0970*/ 	.word	0x00003d20


	//   ....[4]....
        /*0974*/ 	.word	0x00004e80


	//   ....[5]....
        /*0978*/ 	.word	0x00004ec0


	//   ....[6]....
        /*097c*/ 	.word	0x0000a280


	//   ....[7]....
        /*0980*/ 	.word	0x0000a300


	//   ....[8]....
        /*0984*/ 	.word	0x0000a330


	//   ....[9]....
        /*0988*/ 	.word	0x0000a360


	//----- nvinfo : EIATTR_MAX_THREADS
	.align		4
.L_51:
        /*098c*/ 	.byte	0x04, 0x05
        /*098e*/ 	.short	(.L_53 - .L_52)
.L_52:
        /*0990*/ 	.word	0x00000100
        /*0994*/ 	.word	0x00000001
        /*0998*/ 	.word	0x00000001


	//----- nvinfo : EIATTR_CRS_STACK_SIZE
	.align		4
.L_53:
        /*099c*/ 	.byte	0x04, 0x1e
        /*099e*/ 	.short	(.L_55 - .L_54)
.L_54:
        /*09a0*/ 	.word	0x00000000


	//----- nvinfo : EIATTR_CBANK_PARAM_SIZE
	.align		4
.L_55:
        /*09a4*/ 	.byte	0x03, 0x19
        /*09a6*/ 	.short	0x0800


	//----- nvinfo : EIATTR_PARAM_CBANK
	.align		4
        /*09a8*/ 	.byte	0x04, 0x0a
        /*09aa*/ 	.short	(.L_57 - .L_56)
	.align		4
.L_56:
        /*09ac*/ 	.word	index@(.nv.constant0._ZN7cutlass13device_kernelINS_4gemm6kernel13GemmUniversalIN4cute5tupleIJiiiiEEENS1_10collective13CollectiveMmaINS1_35MainloopSm100TmaUmmaWarpSpecializedILi8ELi2ELi4ENS5_IJNS4_1CILi1EEESB_SB_EEEEENS5_IJNSA_ILi64EEENSA_ILi240EEENSA_ILi32EEEEEENS_10bfloat16_tENS5_IJlSB_lEEESI_SJ_NS4_8TiledMMAINS4_8MMA_AtomIJNS4_20SM100_MMA_F16BF16_SSISI_SI_fLi64ELi240ELNS4_4UMMA5MajorE0ELSO_0ELNSN_7ScaleInE0ELSP_0EEEEEENS4_6LayoutISC_NS5_IJNSA_ILi0EEEST_ST_EEEEENS5_IJNS4_10UnderscoreESW_SW_EEEEENS4_13SM90_TMA_LOADENS4_14ComposedLayoutINS4_7SwizzleILi2ELi4ELi3EEENS4_18smem_ptr_flag_bitsILi16EEENSS_INS5_IJNSA_ILi8EEESG_EEENS5_IJSG_SB_EEEEEEEvNS4_8identityESZ_S19_vS1A_EENS_8epilogue10collective18CollectiveEpilogueINS1C_23Sm100TmaWarpSpecializedILi2ELi1ELi120ELb1ELb0EEEJSH_NS5_IJNSS_ISE_SB_EENSS_ISF_SB_EEEEESI_SJ_SI_SJ_NS1C_6fusion15FusionCallbacksIS1G_NS1K_17LinearCombinationISI_fSI_fLNS_15FloatRoundStyleE2EEESH_S1J_JEEENS4_5SM1004TMEM4LOAD26SM100_TMEM_LOAD_16dp256b2xESZ_NS10_INS11_ILi1ELi4ELi3EEES14_NSS_INS5_IJS15_NSA_ILi16EEEEEENS5_IJS1V_SB_EEEEEEENS4_17SM75_U32x4_LDSM_NENS4_14SM90_TMA_STOREES1Z_NS4_17SM90_U32x4_STSM_NENS4_39AutoVectorizingCopyWithAssumedAlignmentILi128EEEEEEvvEEEEvNT_6ParamsE)
        /*09b0*/ 	.short	0x0380
        /*09b2*/ 	.short	0x0800


	//----- nvinfo : EIATTR_SW_WAR
	.align		4
.L_57:
        /*09b4*/ 	.byte	0x04, 0x36
        /*09b6*/ 	.short	(.L_59 - .L_58)
.L_58:
        /*09b8*/ 	.word	0x00000008
.L_59:


//--------------------- .nv.callgraph             --------------------------
	.section	.nv.callgraph,"",@"SHT_CUDA_CALLGRAPH"
	.align	4
	.sectionentsize	8
	.align		4
        /*0000*/ 	.word	0x00000000
	.align		4
        /*0004*/ 	.word	0xffffffff
	.align		4
        /*0008*/ 	.word	index@(_ZN7cutlass13device_kernelINS_4gemm6kernel13GemmUniversalIN4cute5tupleIJiiiiEEENS1_10collective13CollectiveMmaINS1_35MainloopSm100TmaUmmaWarpSpecializedILi8ELi2ELi4ENS5_IJNS4_1CILi1EEESB_SB_EEEEENS5_IJNSA_ILi64EEENSA_ILi240EEENSA_ILi32EEEEEENS_10bfloat16_tENS5_IJlSB_lEEESI_SJ_NS4_8TiledMMAINS4_8MMA_AtomIJNS4_20SM100_MMA_F16BF16_SSISI_SI_fLi64ELi240ELNS4_4UMMA5MajorE0ELSO_0ELNSN_7ScaleInE0ELSP_0EEEEEENS4_6LayoutISC_NS5_IJNSA_ILi0EEEST_ST_EEEEENS5_IJNS4_10UnderscoreESW_SW_EEEEENS4_13SM90_TMA_LOADENS4_14ComposedLayoutINS4_7SwizzleILi2ELi4ELi3EEENS4_18smem_ptr_flag_bitsILi16EEENSS_INS5_IJNSA_ILi8EEESG_EEENS5_IJSG_SB_EEEEEEEvNS4_8identityESZ_S19_vS1A_EENS_8epilogue10collective18CollectiveEpilogueINS1C_23Sm100TmaWarpSpecializedILi2ELi1ELi120ELb1ELb0EEEJSH_NS5_IJNSS_ISE_SB_EENSS_ISF_SB_EEEEESI_SJ_SI_SJ_NS1C_6fusion15FusionCallbacksIS1G_NS1K_17LinearCombinationISI_fSI_fLNS_15FloatRoundStyleE2EEESH_S1J_JEEENS4_5SM1004TMEM4LOAD26SM100_TMEM_LOAD_16dp256b2xESZ_NS10_INS11_ILi1ELi4ELi3EEES14_NSS_INS5_IJS15_NSA_ILi16EEEEEENS5_IJS1V_SB_EEEEEEENS4_17SM75_U32x4_LDSM_NENS4_14SM90_TMA_STOREES1Z_NS4_17SM90_U32x4_STSM_NENS4_39AutoVectorizingCopyWithAssumedAlignmentILi128EEEEEEvvEEEEvNT_6ParamsE)
	.align		4
        /*000c*/ 	.word	index@(__assertfail)
	.align		4
        /*0010*/ 	.word	0x00000000
	.align		4
        /*0014*/ 	.word	0xfffffffe
	.align		4
        /*0018*/ 	.word	0x00000000
	.align		4
        /*001c*/ 	.word	0xfffffffd
	.align		4
        /*0020*/ 	.word	0x00000000
	.align		4
        /*0024*/ 	.word	0xfffffffc


//--------------------- .nv.constant4             --------------------------
	.section	.nv.constant4,"a",@progbits
	.align	8
	.align		8
.nv.constant4:
        /*0000*/ 	.dword	__assertfail
	.align		8
        /*0008*/ 	.dword	__unnamed_1
	.align		8
        /*0010*/ 	.dword	__unnamed_2
	.align		8
        /*0018*/ 	.dword	_ZN40_INTERNAL_e352a522_4_k_cu_f2cecb95_153874cuda3std3__45__cpo5beginE
	.align		8
        /*0020*/ 	.dword	_ZN40_INTERNAL_e352a522_4_k_cu_f2cecb95_153874cuda3std3__45__cpo3endE
	.align		8
        /*0028*/ 	.dword	_ZN40_INTERNAL_e352a522_4_k_cu_f2cecb95_153874cuda3std3__45__cpo6cbeginE
	.align		8
        /*0030*/ 	.dword	_ZN40_INTERNAL_e352a522_4_k_cu_f2cecb95_153874cuda3std3__45__cpo4cendE
	.align		8
        /*0038*/ 	.dword	_ZN40_INTERNAL_e352a522_4_k_cu_f2cecb95_153874cuda3std3__442_GLOBAL__N__e352a522_4_k_cu_f2cecb95_153876ignoreE
	.align		8
        /*0040*/ 	.dword	_ZN40_INTERNAL_e352a522_4_k_cu_f2cecb95_153874cuda3std3__419piecewise_constructE
	.align		8
        /*0048*/ 	.dword	_ZN40_INTERNAL_e352a522_4_k_cu_f2cecb95_153874cuda3std3__48in_placeE
	.align		8
        /*0050*/ 	.dword	_ZN40_INTERNAL_e352a522_4_k_cu_f2cecb95_153874cuda3std6ranges3__45__cpo4swapE
	.align		8
        /*0058*/ 	.dword	_ZN40_INTERNAL_e352a522_4_k_cu_f2cecb95_153874cuda3std6ranges3__45__cpo9iter_moveE
	.align		8
        /*0060*/ 	.dword	_ZN40_INTERNAL_e352a522_4_k_cu_f2cecb95_153874cute7productE
	.align		8
        /*0068*/ 	.dword	_ZN40_INTERNAL_e352a522_4_k_cu_f2cecb95_153874cute1_E
	.align		8
        /*0070*/ 	.dword	$str$25
	.align		8
        /*0078*/ 	.dword	$str$26
	.align		8
        /*0080*/ 	.dword	$str$27
	.align		8
        /*0088*/ 	.dword	$str$28


//--------------------- .text._ZN7cutlass13device_kernelINS_4gemm6kernel13GemmUniversalIN4cute5tupleIJiiiiEEENS1_10collective13CollectiveMmaINS1_35MainloopSm100TmaUmmaWarpSpecializedILi8ELi2ELi4ENS5_IJNS4_1CILi1EEESB_SB_EEEEENS5_IJNSA_ILi64EEENSA_ILi240EEENSA_ILi32EEEEEENS_10bfloat16_tENS5_IJlSB_lEEESI_SJ_NS4_8TiledMMAINS4_8MMA_AtomIJNS4_20SM100_MMA_F16BF16_SSISI_SI_fLi64ELi240ELNS4_4UMMA5MajorE0ELSO_0ELNSN_7ScaleInE0ELSP_0EEEEEENS4_6LayoutISC_NS5_IJNSA_ILi0EEEST_ST_EEEEENS5_IJNS4_10UnderscoreESW_SW_EEEEENS4_13SM90_TMA_LOADENS4_14ComposedLayoutINS4_7SwizzleILi2ELi4ELi3EEENS4_18smem_ptr_flag_bitsILi16EEENSS_INS5_IJNSA_ILi8EEESG_EEENS5_IJSG_SB_EEEEEEEvNS4_8identityESZ_S19_vS1A_EENS_8epilogue10collective18CollectiveEpilogueINS1C_23Sm100TmaWarpSpecializedILi2ELi1ELi120ELb1ELb0EEEJSH_NS5_IJNSS_ISE_SB_EENSS_ISF_SB_EEEEESI_SJ_SI_SJ_NS1C_6fusion15FusionCallbacksIS1G_NS1K_17LinearCombinationISI_fSI_fLNS_15FloatRoundStyleE2EEESH_S1J_JEEENS4_5SM1004TMEM4LOAD26SM100_TMEM_LOAD_16dp256b2xESZ_NS10_INS11_ILi1ELi4ELi3EEES14_NSS_INS5_IJS15_NSA_ILi16EEEEEENS5_IJS1V_SB_EEEEEEENS4_17SM75_U32x4_LDSM_NENS4_14SM90_TMA_STOREES1Z_NS4_17SM90_U32x4_STSM_NENS4_39AutoVectorizingCopyWithAssumedAlignmentILi128EEEEEEvvEEEEvNT_6ParamsE --------------------------
	.section	.text._ZN7cutlass13device_kernelINS_4gemm6kernel13GemmUniversalIN4cute5tupleIJiiiiEEENS1_10collective13CollectiveMmaINS1_35MainloopSm100TmaUmmaWarpSpecializedILi8ELi2ELi4ENS5_IJNS4_1CILi1EEESB_SB_EEEEENS5_IJNSA_ILi64EEENSA_ILi240EEENSA_ILi32EEEEEENS_10bfloat16_tENS5_IJlSB_lEEESI_SJ_NS4_8TiledMMAINS4_8MMA_AtomIJNS4_20SM100_MMA_F16BF16_SSISI_SI_fLi64ELi240ELNS4_4UMMA5MajorE0ELSO_0ELNSN_7ScaleInE0ELSP_0EEEEEENS4_6LayoutISC_NS5_IJNSA_ILi0EEEST_ST_EEEEENS5_IJNS4_10UnderscoreESW_SW_EEEEENS4_13SM90_TMA_LOADENS4_14ComposedLayoutINS4_7SwizzleILi2ELi4ELi3EEENS4_18smem_ptr_flag_bitsILi16EEENSS_INS5_IJNSA_ILi8EEESG_EEENS5_IJSG_SB_EEEEEEEvNS4_8identityESZ_S19_vS1A_EENS_8epilogue10collective18CollectiveEpilogueINS1C_23Sm100TmaWarpSpecializedILi2ELi1ELi120ELb1ELb0EEEJSH_NS5_IJNSS_ISE_SB_EENSS_ISF_SB_EEEEESI_SJ_SI_SJ_NS1C_6fusion15FusionCallbacksIS1G_NS1K_17LinearCombinationISI_fSI_fLNS_15FloatRoundStyleE2EEESH_S1J_JEEENS4_5SM1004TMEM4LOAD26SM100_TMEM_LOAD_16dp256b2xESZ_NS10_INS11_ILi1ELi4ELi3EEES14_NSS_INS5_IJS15_NSA_ILi16EEEEEENS5_IJS1V_SB_EEEEEEENS4_17SM75_U32x4_LDSM_NENS4_14SM90_TMA_STOREES1Z_NS4_17SM90_U32x4_STSM_NENS4_39AutoVectorizingCopyWithAssumedAlignmentILi128EEEEEEvvEEEEvNT_6ParamsE,"ax",@progbits
	.align	128
.text._ZN7cutlass13device_kernelINS_4gemm6kernel13GemmUniversalIN4cute5tupleIJiiiiEEENS1_10collective13CollectiveMmaINS1_35MainloopSm100TmaUmmaWarpSpecializedILi8ELi2ELi4ENS5_IJNS4_1CILi1EEESB_SB_EEEEENS5_IJNSA_ILi64EEENSA_ILi240EEENSA_ILi32EEEEEENS_10bfloat16_tENS5_IJlSB_lEEESI_SJ_NS4_8TiledMMAINS4_8MMA_AtomIJNS4_20SM100_MMA_F16BF16_SSISI_SI_fLi64ELi240ELNS4_4UMMA5MajorE0ELSO_0ELNSN_7ScaleInE0ELSP_0EEEEEENS4_6LayoutISC_NS5_IJNSA_ILi0EEEST_ST_EEEEENS5_IJNS4_10UnderscoreESW_SW_EEEEENS4_13SM90_TMA_LOADENS4_14ComposedLayoutINS4_7SwizzleILi2ELi4ELi3EEENS4_18smem_ptr_flag_bitsILi16EEENSS_INS5_IJNSA_ILi8EEESG_EEENS5_IJSG_SB_EEEEEEEvNS4_8identityESZ_S19_vS1A_EENS_8epilogue10collective18CollectiveEpilogueINS1C_23Sm100TmaWarpSpecializedILi2ELi1ELi120ELb1ELb0EEEJSH_NS5_IJNSS_ISE_SB_EENSS_ISF_SB_EEEEESI_SJ_SI_SJ_NS1C_6fusion15FusionCallbacksIS1G_NS1K_17LinearCombinationISI_fSI_fLNS_15FloatRoundStyleE2EEESH_S1J_JEEENS4_5SM1004TMEM4LOAD26SM100_TMEM_LOAD_16dp256b2xESZ_NS10_INS11_ILi1ELi4ELi3EEES14_NSS_INS5_IJS15_NSA_ILi16EEEEEENS5_IJS1V_SB_EEEEEEENS4_17SM75_U32x4_LDSM_NENS4_14SM90_TMA_STOREES1Z_NS4_17SM90_U32x4_STSM_NENS4_39AutoVectorizingCopyWithAssumedAlignmentILi128EEEEEEvvEEEEvNT_6ParamsE:
        .type           _ZN7cutlass13device_kernelINS_4gemm6kernel13GemmUniversalIN4cute5tupleIJiiiiEEENS1_10collective13CollectiveMmaINS1_35MainloopSm100TmaUmmaWarpSpecializedILi8ELi2ELi4ENS5_IJNS4_1CILi1EEESB_SB_EEEEENS5_IJNSA_ILi64EEENSA_ILi240EEENSA_ILi32EEEEEENS_10bfloat16_tENS5_IJlSB_lEEESI_SJ_NS4_8TiledMMAINS4_8MMA_AtomIJNS4_20SM100_MMA_F16BF16_SSISI_SI_fLi64ELi240ELNS4_4UMMA5MajorE0ELSO_0ELNSN_7ScaleInE0ELSP_0EEEEEENS4_6LayoutISC_NS5_IJNSA_ILi0EEEST_ST_EEEEENS5_IJNS4_10UnderscoreESW_SW_EEEEENS4_13SM90_TMA_LOADENS4_14ComposedLayoutINS4_7SwizzleILi2ELi4ELi3EEENS4_18smem_ptr_flag_bitsILi16EEENSS_INS5_IJNSA_ILi8EEESG_EEENS5_IJSG_SB_EEEEEEEvNS4_8identityESZ_S19_vS1A_EENS_8epilogue10collective18CollectiveEpilogueINS1C_23Sm100TmaWarpSpecializedILi2ELi1ELi120ELb1ELb0EEEJSH_NS5_IJNSS_ISE_SB_EENSS_ISF_SB_EEEEESI_SJ_SI_SJ_NS1C_6fusion15FusionCallbacksIS1G_NS1K_17LinearCombinationISI_fSI_fLNS_15FloatRoundStyleE2EEESH_S1J_JEEENS4_5SM1004TMEM4LOAD26SM100_TMEM_LOAD_16dp256b2xESZ_NS10_INS11_ILi1ELi4ELi3EEES14_NSS_INS5_IJS15_NSA_ILi16EEEEEENS5_IJS1V_SB_EEEEEEENS4_17SM75_U32x4_LDSM_NENS4_14SM90_TMA_STOREES1Z_NS4_17SM90_U32x4_STSM_NENS4_39AutoVectorizingCopyWithAssumedAlignmentILi128EEEEEEvvEEEEvNT_6ParamsE,@function
        .size           _ZN7cutlass13device_kernelINS_4gemm6kernel13GemmUniversalIN4cute5tupleIJiiiiEEENS1_10collective13CollectiveMmaINS1_35MainloopSm100TmaUmmaWarpSpecializedILi8ELi2ELi4ENS5_IJNS4_1CILi1EEESB_SB_EEEEENS5_IJNSA_ILi64EEENSA_ILi240EEENSA_ILi32EEEEEENS_10bfloat16_tENS5_IJlSB_lEEESI_SJ_NS4_8TiledMMAINS4_8MMA_AtomIJNS4_20SM100_MMA_F16BF16_SSISI_SI_fLi64ELi240ELNS4_4UMMA5MajorE0ELSO_0ELNSN_7ScaleInE0ELSP_0EEEEEENS4_6LayoutISC_NS5_IJNSA_ILi0EEEST_ST_EEEEENS5_IJNS4_10UnderscoreESW_SW_EEEEENS4_13SM90_TMA_LOADENS4_14ComposedLayoutINS4_7SwizzleILi2ELi4ELi3EEENS4_18smem_ptr_flag_bitsILi16EEENSS_INS5_IJNSA_ILi8EEESG_EEENS5_IJSG_SB_EEEEEEEvNS4_8identityESZ_S19_vS1A_EENS_8epilogue10collective18CollectiveEpilogueINS1C_23Sm100TmaWarpSpecializedILi2ELi1ELi120ELb1ELb0EEEJSH_NS5_IJNSS_ISE_SB_EENSS_ISF_SB_EEEEESI_SJ_SI_SJ_NS1C_6fusion15FusionCallbacksIS1G_NS1K_17LinearCombinationISI_fSI_fLNS_15FloatRoundStyleE2EEESH_S1J_JEEENS4_5SM1004TMEM4LOAD26SM100_TMEM_LOAD_16dp256b2xESZ_NS10_INS11_ILi1ELi4ELi3EEES14_NSS_INS5_IJS15_NSA_ILi16EEEEEENS5_IJS1V_SB_EEEEEEENS4_17SM75_U32x4_LDSM_NENS4_14SM90_TMA_STOREES1Z_NS4_17SM90_U32x4_STSM_NENS4_39AutoVectorizingCopyWithAssumedAlignmentILi128EEEEEEvvEEEEvNT_6ParamsE,(.L_x_164 - _ZN7cutlass13device_kernelINS_4gemm6kernel13GemmUniversalIN4cute5tupleIJiiiiEEENS1_10collective13CollectiveMmaINS1_35MainloopSm100TmaUmmaWarpSpecializedILi8ELi2ELi4ENS5_IJNS4_1CILi1EEESB_SB_EEEEENS5_IJNSA_ILi64EEENSA_ILi240EEENSA_ILi32EEEEEENS_10bfloat16_tENS5_IJlSB_lEEESI_SJ_NS4_8TiledMMAINS4_8MMA_AtomIJNS4_20SM100_MMA_F16BF16_SSISI_SI_fLi64ELi240ELNS4_4UMMA5MajorE0ELSO_0ELNSN_7ScaleInE0ELSP_0EEEEEENS4_6LayoutISC_NS5_IJNSA_ILi0EEEST_ST_EEEEENS5_IJNS4_10UnderscoreESW_SW_EEEEENS4_13SM90_TMA_LOADENS4_14ComposedLayoutINS4_7SwizzleILi2ELi4ELi3EEENS4_18smem_ptr_flag_bitsILi16EEENSS_INS5_IJNSA_ILi8EEESG_EEENS5_IJSG_SB_EEEEEEEvNS4_8identityESZ_S19_vS1A_EENS_8epilogue10collective18CollectiveEpilogueINS1C_23Sm100TmaWarpSpecializedILi2ELi1ELi120ELb1ELb0EEEJSH_NS5_IJNSS_ISE_SB_EENSS_ISF_SB_EEEEESI_SJ_SI_SJ_NS1C_6fusion15FusionCallbacksIS1G_NS1K_17LinearCombinationISI_fSI_fLNS_15FloatRoundStyleE2EEESH_S1J_JEEENS4_5SM1004TMEM4LOAD26SM100_TMEM_LOAD_16dp256b2xESZ_NS10_INS11_ILi1ELi4ELi3EEES14_NSS_INS5_IJS15_NSA_ILi16EEEEEENS5_IJS1V_SB_EEEEEEENS4_17SM75_U32x4_LDSM_NENS4_14SM90_TMA_STOREES1Z_NS4_17SM90_U32x4_STSM_NENS4_39AutoVectorizingCopyWithAssumedAlignmentILi128EEEEEEvvEEEEvNT_6ParamsE)
        .other          _ZN7cutlass13device_kernelINS_4gemm6kernel13GemmUniversalIN4cute5tupleIJiiiiEEENS1_10collective13CollectiveMmaINS1_35MainloopSm100TmaUmmaWarpSpecializedILi8ELi2ELi4ENS5_IJNS4_1CILi1EEESB_SB_EEEEENS5_IJNSA_ILi64EEENSA_ILi240EEENSA_ILi32EEEEEENS_10bfloat16_tENS5_IJlSB_lEEESI_SJ_NS4_8TiledMMAINS4_8MMA_AtomIJNS4_20SM100_MMA_F16BF16_SSISI_SI_fLi64ELi240ELNS4_4UMMA5MajorE0ELSO_0ELNSN_7ScaleInE0ELSP_0EEEEEENS4_6LayoutISC_NS5_IJNSA_ILi0EEEST_ST_EEEEENS5_IJNS4_10UnderscoreESW_SW_EEEEENS4_13SM90_TMA_LOADENS4_14ComposedLayoutINS4_7SwizzleILi2ELi4ELi3EEENS4_18smem_ptr_flag_bitsILi16EEENSS_INS5_IJNSA_ILi8EEESG_EEENS5_IJSG_SB_EEEEEEEvNS4_8identityESZ_S19_vS1A_EENS_8epilogue10collective18CollectiveEpilogueINS1C_23Sm100TmaWarpSpecializedILi2ELi1ELi120ELb1ELb0EEEJSH_NS5_IJNSS_ISE_SB_EENSS_ISF_SB_EEEEESI_SJ_SI_SJ_NS1C_6fusion15FusionCallbacksIS1G_NS1K_17LinearCombinationISI_fSI_fLNS_15FloatRoundStyleE2EEESH_S1J_JEEENS4_5SM1004TMEM4LOAD26SM100_TMEM_LOAD_16dp256b2xESZ_NS10_INS11_ILi1ELi4ELi3EEES14_NSS_INS5_IJS15_NSA_ILi16EEEEEENS5_IJS1V_SB_EEEEEEENS4_17SM75_U32x4_LDSM_NENS4_14SM90_TMA_STOREES1Z_NS4_17SM90_U32x4_STSM_NENS4_39AutoVectorizingCopyWithAssumedAlignmentILi128EEEEEEvvEEEEvNT_6ParamsE,@"STO_CUDA_ENTRY STV_DEFAULT"
_ZN7cutlass13device_kernelINS_4gemm6kernel13GemmUniversalIN4cute5tupleIJiiiiEEENS1_10collective13CollectiveMmaINS1_35MainloopSm100TmaUmmaWarpSpecializedILi8ELi2ELi4ENS5_IJNS4_1CILi1EEESB_SB_EEEEENS5_IJNSA_ILi64EEENSA_ILi240EEENSA_ILi32EEEEEENS_10bfloat16_tENS5_IJlSB_lEEESI_SJ_NS4_8TiledMMAINS4_8MMA_AtomIJNS4_20SM100_MMA_F16BF16_SSISI_SI_fLi64ELi240ELNS4_4UMMA5MajorE0ELSO_0ELNSN_7ScaleInE0ELSP_0EEEEEENS4_6LayoutISC_NS5_IJNSA_ILi0EEEST_ST_EEEEENS5_IJNS4_10UnderscoreESW_SW_EEEEENS4_13SM90_TMA_LOADENS4_14ComposedLayoutINS4_7SwizzleILi2ELi4ELi3EEENS4_18smem_ptr_flag_bitsILi16EEENSS_INS5_IJNSA_ILi8EEESG_EEENS5_IJSG_SB_EEEEEEEvNS4_8identityESZ_S19_vS1A_EENS_8epilogue10collective18CollectiveEpilogueINS1C_23Sm100TmaWarpSpecializedILi2ELi1ELi120ELb1ELb0EEEJSH_NS5_IJNSS_ISE_SB_EENSS_ISF_SB_EEEEESI_SJ_SI_SJ_NS1C_6fusion15FusionCallbacksIS1G_NS1K_17LinearCombinationISI_fSI_fLNS_15FloatRoundStyleE2EEESH_S1J_JEEENS4_5SM1004TMEM4LOAD26SM100_TMEM_LOAD_16dp256b2xESZ_NS10_INS11_ILi1ELi4ELi3EEES14_NSS_INS5_IJS15_NSA_ILi16EEEEEENS5_IJS1V_SB_EEEEEEENS4_17SM75_U32x4_LDSM_NENS4_14SM90_TMA_STOREES1Z_NS4_17SM90_U32x4_STSM_NENS4_39AutoVectorizingCopyWithAssumedAlignmentILi128EEEEEEvvEEEEvNT_6ParamsE:
[----:B------:R-:W1:Y:S01]  /*0000*/  LDC R1, c[0x0][0x37c] ;  /* 0x0000df00ff017b82 */ /* 0x000e620000000800 */
[----:B------:R-:W2:Y:S01]  /*0010*/  S2R R6, SR_TID.X ;  /* 0x0000000000067919 */ /* 0x000ea20000002100 */
[----:B------:R-:W3:Y:S01]  /*0020*/  LDCU.64 UR4, c[0x0][0x890] ;  /* 0x00011200ff0477ac */ /* 0x000ee20008000a00 */
[----:B-1----:R-:W-:Y:S01]  /*0030*/  VIADD R1, R1, 0xffffffe8 ;  /* 0xffffffe801017836 */ /* 0x002fe20000000000 */
[----:B------:R-:W-:Y:S02]  /*0040*/  PRMT R244, RZ, 0x7610, R244 ;  /* 0x00007610fff47816 */ /* 0x000fe400000000f4 */
[----:B------:R-:W-:Y:S01]  /*0050*/  ELECT P3, URZ, PT ;  /* 0x0000000000ff782f */ /* 0x000fe20003860000 */
[----:B------:R-:W1:Y:S01]  /*0060*/  LDCU.64 UR52, c[0x0][0x358] ;  /* 0x00006b00ff3477ac */ /* 0x000e620008000a00 */
[----:B---3--:R-:W-:-:S04]  /*0070*/  UISETP.NE.U32.AND UP0, UPT, UR4, URZ, UPT ;  /* 0x000000ff0400728c */ /* 0x008fc8000bf05070 */
[----:B------:R-:W-:Y:S01]  /*0080*/  UISETP.NE.AND.EX UP0, UPT, UR5, URZ, UPT, UP0 ;  /* 0x000000ff0500728c */ /* 0x000fe2000bf05300 */
[----:B--2---:R-:W-:-:S05]  /*0090*/  SHF.R.U32.HI R2, RZ, 0x5, R6 ;  /* 0x00000005ff027819 */ /* 0x004fca0000011606 */
[----:B------:R-:W2:Y:S02]  /*00a0*/  SHFL.IDX PT, R0, R2, RZ, 0x1f ;  /* 0x00001fff02007589 */ /* 0x000ea400000e0000 */
[----:B--2---:R-:W-:Y:S01]  /*00b0*/  R2UR UR12, R0 ;  /* 0x00000000000c72ca */ /* 0x004fe200000e0000 */
[----:B-1----:R-:W-:-:S14]  /*00c0*/  BRA.U UP0, `(.L_x_0) ;  /* 0x00000001002c7547 */ /* 0x002fdc000b800000 */
[----:B------:R-:W1:Y:S02]  /*00d0*/  LDCU.64 UR6, c[0x0][0x888] ;  /* 0x00011100ff0677ac */ /* 0x000e640008000a00 */
[----:B-1----:R-:W-:-:S04]  /*00e0*/  UISETP.NE.U32.AND UP0, UPT, UR6, URZ, UPT ;  /* 0x000000ff0600728c */ /* 0x002fc8000bf05070 */
[----:B------:R-:W-:-:S09]  /*00f0*/  UISETP.NE.AND.EX UP0, UPT, UR7, URZ, UPT, UP0 ;  /* 0x000000ff0700728c */ /* 0x000fd2000bf05300 */
[----:B------:R-:W-:Y:S05]  /*0100*/  BRA.U !UP0, `(.L_x_1) ;  /* 0x0000000108107547 */ /* 0x000fea000b800000 */
[----:B------:R-:W1:Y:S02]  /*0110*/  LDC.64 R4, c[0x0][0x888] ;  /* 0x00022200ff047b82 */ /* 0x000e640000000a00 */
[----:B-1----:R1:W5:Y:S01]  /*0120*/  LDG.E R137, desc[UR52][R4.64] ;  /* 0x0000003404897981 */ /* 0x002362000c1e1900 */
[----:B------:R-:W-:Y:S01]  /*0130*/  HFMA2 R244, -RZ, RZ, 0, 5.9604644775390625e-08 ;  /* 0x00000001fff47431 */ /* 0x000fe200000001ff */
[----:B------:R-:W-:Y:S05]  /*0140*/  BRA `(.L_x_0) ;  /* 0x00000000000c7947 */ /* 0x000fea0003800000 */
.L_x_1:
[----:B------:R-:W1:Y:S01]  /*0150*/  LDCU UR6, c[0x0][0x880] ;  /* 0x00011000ff0677ac */ /* 0x000e620008000800 */
[----:B------:R-:W-:Y:S01]  /*0160*/  HFMA2 R244, -RZ, RZ, 0, 5.9604644775390625e-08 ;  /* 0x00000001fff47431 */ /* 0x000fe200000001ff */
[----:B-1----:R-:W-:-:S07]  /*0170*/  MOV R137, UR6 ;  /* 0x0000000600897c02 */ /* 0x002fce0008000f00 */
.L_x_0:
[----:B------:R-:W2:Y:S02]  /*0180*/  LDCU.64 UR6, c[0x0][0x8b0] ;  /* 0x00011600ff0677ac */ /* 0x000ea40008000a00 */
[----:B--2---:R-:W-:-:S04]  /*0190*/  UISETP.NE.U32.AND UP0, UPT, UR6, URZ, UPT ;  /* 0x000000ff0600728c */ /* 0x004fc8000bf05070 */
[----:B------:R-:W-:-:S09]  /*01a0*/  UISETP.NE.AND.EX UP0, UPT, UR7, URZ, UPT, UP0 ;  /* 0x000000ff0700728c */ /* 0x000fd2000bf05300 */
[----:B------:R-:W-:Y:S05]  /*01b0*/  BRA.U UP0, `(.L_x_2) ;  /* 0x0000000100247547 */ /* 0x000fea000b800000 */
[----:B------:R-:W2:Y:S02]  /*01c0*/  LDCU.64 UR6, c[0x0][0x8a8] ;  /* 0x00011500ff0677ac */ /* 0x000ea40008000a00 */
[----:B--2---:R-:W-:-:S04]  /*01d0*/  UISETP.NE.U32.AND UP0, UPT, UR6, URZ, UPT ;  /* 0x000000ff0600728c */ /* 0x004fc8000bf05070 */
[----:B------:R-:W-:-:S09]  /*01e0*/  UISETP.NE.AND.EX UP0, UPT, UR7, URZ, UPT, UP0 ;  /* 0x000000ff0700728c */ /* 0x000fd2000bf05300 */
[----:B------:R-:W-:Y:S05]  /*01f0*/  BRA.U !UP0, `(.L_x_3) ;  /* 0x00000001080c7547 */ /* 0x000fea000b800000 */
[----:B-1----:R-:W1:Y:S02]  /*0200*/  LDC.64 R4, c[0x0][0x8a8] ;  /* 0x00022a00ff047b82 */ /* 0x002e640000000a00 */
[----:B-1----:R2:W5:Y:S01]  /*0210*/  LDG.E R136, desc[UR52][R4.64] ;  /* 0x0000003404887981 */ /* 0x002562000c1e1900 */
[----:B------:R-:W-:Y:S05]  /*0220*/  BRA `(.L_x_2) ;  /* 0x0000000000087947 */ /* 0x000fea0003800000 */
.L_x_3:
[----:B------:R-:W2:Y:S02]  /*0230*/  LDCU UR6, c[0x0][0x8a0] ;  /* 0x00011400ff0677ac */ /* 0x000ea40008000800 */
[----:B--2---:R-:W-:Y:S02]  /*0240*/  MOV R136, UR6 ;  /* 0x0000000600887c02 */ /* 0x004fe40008000f00 */
.L_x_2:
[----:B-12---:R-:W-:Y:S01]  /*0250*/  IMAD.U32 R4, RZ, RZ, UR12 ;  /* 0x0000000cff047e24 */ /* 0x006fe2000f8e00ff */
[----:B------:R-:W-:Y:S04]  /*0260*/  BSSY.RECONVERGENT B0, `(.L_x_4) ;  /* 0x000000c000007945 */ /* 0x000fe80003800200 */
[C---:B------:R-:W-:Y:S02]  /*0270*/  ISETP.NE.OR P1, PT, R4.reuse, 0x1, !P3 ;  /* 0x000000010400780c */ /* 0x040fe40005f25670 */
[----:B------:R-:W-:-:S11]  /*0280*/  ISETP.NE.OR P0, PT, R4, 0x3, !P3 ;  /* 0x000000030400780c */ /* 0x000fd60005f05670 */
[----:B------:R-:W-:Y:S05]  /*0290*/  @P1 BRA `(.L_x_5) ;  /* 0x0000000000201947 */ /* 0x000fea0003800000 */
[----:B------:R-:W1:Y:S02]  /*02a0*/  LDCU.64 UR6, c[0x0][0x348] ;  /* 0x00006900ff0677ac */ /* 0x000e640008000a00 */
[----:B-1----:R-:W-:Y:S02]  /*02b0*/  UIADD3 UR8, UP1, UPT, UR6, 0x80, URZ ;  /* 0x0000008006087890 */ /* 0x002fe4000ff3e0ff */
[----:B------:R-:W-:Y:S02]  /*02c0*/  UIADD3 UR6, UP0, UPT, UR6, 0x180, URZ ;  /* 0x0000018006067890 */ /* 0x000fe4000ff1e0ff */
[----:B------:R-:W-:Y:S02]  /*02d0*/  UIADD3.X UR9, UPT, UPT, URZ, UR7, URZ, UP1, !UPT ;  /* 0x00000007ff097290 */ /* 0x000fe40008ffe4ff */
[----:B------:R-:W-:-:S07]  /*02e0*/  UIADD3.X UR7, UPT, UPT, URZ, UR7, URZ, UP0, !UPT ;  /* 0x00000007ff077290 */ /* 0x000fce00087fe4ff */
[----:B------:R1:W-:Y:S02]  /*02f0*/  UTMACCTL.PF [UR8] ;  /* 0x00000000080079b9 */ /* 0x0003e40008040000 */
[----:B------:R1:W-:Y:S02]  /*0300*/  UTMACCTL.PF [UR6] ;  /* 0x00000000060079b9 */ /* 0x0003e40008040000 */
[----:B-1----:R-:W-:Y:S01]  /*0310*/  NOP ;  /* 0x0000000000007918 */ /* 0x002fe20000000000 */
.L_x_5:
[----:B------:R-:W-:Y:S05]  /*0320*/  BSYNC.RECONVERGENT B0 ;  /* 0x0000000000007941 */ /* 0x000fea0003800200 */
.L_x_4:
[----:B------:R-:W-:Y:S04]  /*0330*/  BSSY.RECONVERGENT B0, `(.L_x_6) ;  /* 0x000000a000007945 */ /* 0x000fe80003800200 */
        /* <DEDUP_REMOVED lines=9> */
.L_x_7:
[----:B------:R-:W-:Y:S05]  /*03d0*/  BSYNC.RECONVERGENT B0 ;  /* 0x0000000000007941 */ /* 0x000fea0003800200 */
.L_x_6:
[----:B------:R-:W1:Y:S01]  /*03e0*/  LDCU.64 UR6, c[0x0][0x888] ;  /* 0x00011100ff0677ac */ /* 0x000e620008000a00 */
[----:B------:R-:W-:Y:S02]  /*03f0*/  UISETP.EQ.U32.AND UP1, UPT, UR4, URZ, UPT ;  /* 0x000000ff0400728c */ /* 0x000fe4000bf22070 */
[----:B------:R-:W-:Y:S02]  /*0400*/  UPLOP3.LUT UP3, UPT, UPT, UPT, UPT, 0x80, 0x8 ;  /* 0x000000000008789c */ /* 0x000fe40003f6f070 */
[----:B-1----:R-:W-:-:S04]  /*0410*/  UISETP.NE.U32.AND UP0, UPT, UR6, URZ, UPT ;  /* 0x000000ff0600728c */ /* 0x002fc8000bf05070 */
[----:B------:R-:W-:-:S04]  /*0420*/  UISETP.NE.AND.EX UP2, UPT, UR7, URZ, UPT, UP0 ;  /* 0x000000ff0700728c */ /* 0x000fc8000bf45300 */
[----:B------:R-:W-:-:S04]  /*0430*/  UISETP.EQ.OR.EX UP4, UPT, UR5, URZ, !UP2, UP1 ;  /* 0x000000ff0500728c */ /* 0x000fc8000d782710 */
[----:B------:R-:W-:-:S06]  /*0440*/  UP2UR UR6, UPR, URZ, 0x10 ;  /* 0x00000010ff067883 */ /* 0x000fcc0008000000 */
[----:B------:R-:W-:-:S05]  /*0450*/  MOV R0, UR6 ;  /* 0x0000000600007c02 */ /* 0x000fca0008000f00 */
[----:B------:R1:W-:Y:S01]  /*0460*/  STL [R1+0x10], R0 ;  /* 0x0000100001007387 */ /* 0x0003e20000100800 */
[----:B------:R-:W-:Y:S05]  /*0470*/  BRA.U !UP4, `(.L_x_8) ;  /* 0x000000010c207547 */ /* 0x000fea000b800000 */
[----:B------:R-:W-:Y:S01]  /*0480*/  UISETP.NE.U32.AND UP1, UPT, UR4, URZ, UPT ;  /* 0x000000ff0400728c */ /* 0x000fe2000bf25070 */
[----:B-----5:R-:W-:Y:S01]  /*0490*/  FSETP.NEU.AND P0, PT, R137, RZ, PT ;  /* 0x000000ff8900720b */ /* 0x020fe20003f0d000 */
[----:B------:R-:W-:Y:S02]  /*04a0*/  USEL UR4, URZ, 0xffffffff, UP2 ;  /* 0xffffffffff047887 */ /* 0x000fe40009000000 */
[----:B------:R-:W-:-:S10]  /*04b0*/  UISETP.NE.AND.EX UP1, UPT, UR5, URZ, UPT, UP1 ;  /* 0x000000ff0500728c */ /* 0x000fd4000bf25310 */
[----:B------:R-:W-:Y:S01]  /*04c0*/  VOTEU.ANY UP0, P0 ;  /* 0x0000000000ff7886 */ /* 0x000fe20000000100 */
[----:B------:R-:W-:-:S04]  /*04d0*/  @!UP1 USEL UR4, URZ, 0xffffffff, UP0 ;  /* 0xffffffffff049887 */ /* 0x000fc80008000000 */
[----:B------:R-:W-:-:S04]  /*04e0*/  ULOP3.LUT UR4, UR4, 0x1, URZ, 0xc0, !UPT ;  /* 0x0000000104047892 */ /* 0x000fc8000f8ec0ff */
[----:B------:R-:W-:-:S11]  /*04f0*/  UISETP.NE.U32.AND UP3, UPT, UR4, 0x1, UPT ;  /* 0x000000010400788c */ /* 0x000fd6000bf65070 */
.L_x_8:
[----:B-1----:R-:W1:Y:S01]  /*0500*/  SHFL.IDX PT, R0, R2, RZ, 0x1f ;  /* 0x00001fff02007589 */ /* 0x002e6200000e0000 */
[----:B------:R-:W-:-:S04]  /*0510*/  UISETP.NE.AND UP0, UPT, UR12, 0x2, UPT ;  /* 0x000000020c00788c */ /* 0x000fc8000bf05270 */
[----:B------:R-:W-:Y:S01]  /*0520*/  USEL UR37, URZ, 0x1, UP0 ;  /* 0x00000001ff257887 */ /* 0x000fe20008000000 */
[----:B-1----:R-:W-:-:S13]  /*0530*/  ISETP.NE.AND P0, PT, R0, RZ, PT ;  /* 0x000000ff0000720c */ /* 0x002fda0003f05270 */
[----:B------:R-:W-:Y:S05]  /*0540*/  @P0 BRA `(.L_x_9) ;  /* 0x0000000000680947 */ /* 0x000fea0003800000 */
[----:B------:R-:W1:Y:S01]  /*0550*/  S2UR UR5, SR_CgaCtaId ;  /* 0x00000000000579c3 */ /* 0x000e620000008800 */
[----:B------:R-:W-:Y:S01]  /*0560*/  UMOV UR6, 0x400 ;  /* 0x0000040000067882 */ /* 0x000fe20000000000 */
[----:B------:R-:W-:Y:S01]  /*0570*/  UMOV UR4, 0x1 ;  /* 0x0000000100047882 */ /* 0x000fe20000000000 */
[----:B------:R-:W-:Y:S01]  /*0580*/  ELECT P0, URZ, PT ;  /* 0x0000000000ff782f */ /* 0x000fe20003800000 */
[----:B-1----:R-:W-:Y:S02]  /*0590*/  ULEA UR5, UR5, UR6, 0x18 ;  /* 0x0000000605057291 */ /* 0x002fe4000f8ec0ff */
[----:B------:R-:W-:-:S04]  /*05a0*/  UIADD3 UR6, UPT, UPT, -UR4, 0x100000, URZ ;  /* 0x0010000004067890 */ /* 0x000fc8000fffe1ff */
[----:B------:R-:W-:Y:S02]  /*05b0*/  USHF.L.U32 UR7, UR6, 0xb, URZ ;  /* 0x0000000b06077899 */ /* 0x000fe400080006ff */
[----:B------:R-:W-:Y:S01]  /*05c0*/  USHF.L.U32 UR6, UR6, 0x1, URZ ;  /* 0x0000000106067899 */ /* 0x000fe200080006ff */
[----:B------:R-:W1:Y:S11]  /*05d0*/  FENCE.VIEW.ASYNC.S ;  /* 0x00000000000073c6 */ /* 0x000e760000000000 */
[----:B-1----:R1:W2:Y:S01]  /*05e0*/  SYNCS.EXCH.64 URZ, [UR5], UR6 ;  /* 0x0000000605ff75b2 */ /* 0x0022a20008000100 */
[----:B------:R1:W3:Y:S01]  /*05f0*/  SYNCS.EXCH.64 URZ, [UR5+0x40], UR6 ;  /* 0x0000400605ff75b2 */ /* 0x0002e20008000100 */
[----:B------:R1:W4:Y:S01]  /*0600*/  SYNCS.EXCH.64 URZ, [UR5+0x8], UR6 ;  /* 0x0000080605ff75b2 */ /* 0x0003220008000100 */
[----:B------:R1:W1:Y:S01]  /*0610*/  SYNCS.EXCH.64 URZ, [UR5+0x48], UR6 ;  /* 0x0000480605ff75b2 */ /* 0x0002620008000100 */
        /* <DEDUP_REMOVED lines=12> */
[----:B------:R-:W-:Y:S01]  /*06e0*/  NOP ;  /* 0x0000000000007918 */ /* 0x000fe20000000000 */
.L_x_9:
[----:B------:R-:W2:Y:S01]  /*06f0*/  SHFL.IDX PT, R0, R2, RZ, 0x1f ;  /* 0x00001fff02007589 */ /* 0x000ea200000e0000 */
[----:B------:R-:W-:Y:S01]  /*0700*/  NOP ;  /* 0x0000000000007918 */ /* 0x000fe20000000000 */
[----:B--2---:R-:W-:-:S13]  /*0710*/  ISETP.NE.AND P0, PT, R0, 0x1, PT ;  /* 0x000000010000780c */ /* 0x004fda0003f05270 */
[----:B------:R-:W-:Y:S05]  /*0720*/  @P0 BRA `(.L_x_10) ;  /* 0x0000000000480947 */ /* 0x000fea0003800000 */
[----:B-1----:R-:W1:Y:S01]  /*0730*/  S2UR UR6, SR_CgaCtaId ;  /* 0x00000000000679c3 */ /* 0x002e620000008800 */
[----:B------:R-:W-:Y:S01]  /*0740*/  UMOV UR7, 0x400 ;  /* 0x0000040000077882 */ /* 0x000fe20000000000 */
[----:B------:R-:W-:Y:S01]  /*0750*/  UMOV UR5, 0x20 ;  /* 0x0000002000057882 */ /* 0x000fe20000000000 */
[----:B------:R-:W-:Y:S01]  /*0760*/  UMOV UR4, 0x80 ;  /* 0x0000008000047882 */ /* 0x000fe20000000000 */
[----:B------:R-:W-:-:S04]  /*0770*/  UIADD3 UR8, UPT, UPT, -UR5, 0x100000, URZ ;  /* 0x0010000005087890 */ /* 0x000fc8000fffe1ff */
[----:B------:R-:W-:Y:S02]  /*0780*/  USHF.L.U32 UR9, UR8, 0xb, URZ ;  /* 0x0000000b08097899 */ /* 0x000fe400080006ff */
[----:B------:R-:W-:Y:S02]  /*0790*/  USHF.L.U32 UR8, UR8, 0x1, URZ ;  /* 0x0000000108087899 */ /* 0x000fe400080006ff */
[----:B------:R-:W-:-:S04]  /*07a0*/  UIADD3 UR4, UPT, UPT, -UR4, 0x100000, URZ ;  /* 0x0010000004047890 */ /* 0x000fc8000fffe1ff */
[----:B------:R-:W-:Y:S02]  /*07b0*/  USHF.L.U32 UR5, UR4, 0xb, URZ ;  /* 0x0000000b04057899 */ /* 0x000fe400080006ff */
[----:B------:R-:W-:Y:S01]  /*07c0*/  USHF.L.U32 UR4, UR4, 0x1, URZ ;  /* 0x0000000104047899 */ /* 0x000fe200080006ff */
[----:B------:R-:W-:Y:S01]  /*07d0*/  ELECT P0, URZ, PT ;  /* 0x0000000000ff782f */ /* 0x000fe20003800000 */
[----:B-1----:R-:W-:Y:S01]  /*07e0*/  ULEA UR6, UR6, UR7, 0x18 ;  /* 0x0000000706067291 */ /* 0x002fe2000f8ec0ff */
[----:B------:R-:W1:Y:S11]  /*07f0*/  FENCE.VIEW.ASYNC.S ;  /* 0x00000000000073c6 */ /* 0x000e760000000000 */
[----:B-1----:R2:W1:Y:S01]  /*0800*/  SYNCS.EXCH.64 URZ, [UR6+0x80], UR8 ;  /* 0x0000800806ff75b2 */ /* 0x0024620008000100 */
[----:B------:R2:W1:Y:S01]  /*0810*/  SYNCS.EXCH.64 URZ, [UR6+0x90], UR4 ;  /* 0x0000900406ff75b2 */ /* 0x0004620008000100 */
[----:B------:R2:W1:Y:S01]  /*0820*/  SYNCS.EXCH.64 URZ, [UR6+0x88], UR8 ;  /* 0x0000880806ff75b2 */ /* 0x0004620008000100 */
[----:B------:R2:W1:Y:S02]  /*0830*/  SYNCS.EXCH.64 URZ, [UR6+0x98], UR4 ;  /* 0x0000980406ff75b2 */ /* 0x0004640008000100 */
[----:B--2---:R-:W-:Y:S01]  /*0840*/  NOP ;  /* 0x0000000000007918 */ /* 0x004fe20000000000 */
.L_x_10:
[----:B------:R-:W2:Y:S01]  /*0850*/  SHFL.IDX PT, R0, R2, RZ, 0x1f ;  /* 0x00001fff02007589 */ /* 0x000ea200000e0000 */
[----:B------:R-:W-:Y:S01]  /*0860*/  NOP ;  /* 0x0000000000007918 */ /* 0x000fe20000000000 */
[----:B--2---:R-:W-:-:S13]  /*0870*/  ISETP.NE.AND P0, PT, R0, 0x3, PT ;  /* 0x000000030000780c */ /* 0x004fda0003f05270 */
[----:B------:R-:W-:Y:S05]  /*0880*/  @P0 BRA `(.L_x_11) ;  /* 0x0000000000300947 */ /* 0x000fea0003800000 */
[----:B-1----:R-:W1:Y:S01]  /*0890*/  S2UR UR5, SR_CgaCtaId ;  /* 0x00000000000579c3 */ /* 0x002e620000008800 */
        /* <DEDUP_REMOVED lines=8> */
[----:B-1----:R2:W1:Y:S01]  /*0920*/  SYNCS.EXCH.64 URZ, [UR5+0xa0], UR6 ;  /* 0x0000a00605ff75b2 */ /* 0x0024620008000100 */
[----:B------:R2:W1:Y:S02]  /*0930*/  SYNCS.EXCH.64 URZ, [UR5+0xa8], UR6 ;  /* 0x0000a80605ff75b2 */ /* 0x0004640008000100 */
[----:B--2---:R-:W-:Y:S01]  /*0940*/  NOP ;  /* 0x0000000000007918 */ /* 0x004fe20000000000 */
.L_x_11:
[----:B------:R-:W2:Y:S01]  /*0950*/  SHFL.IDX PT, R0, R2, RZ, 0x1f ;  /* 0x00001fff02007589 */ /* 0x000ea200000e0000 */
[----:B------:R-:W-:Y:S01]  /*0960*/  NOP ;  /* 0x0000000000007918 */ /* 0x000fe20000000000 */
[----:B--2---:R-:W-:-:S13]  /*0970*/  ISETP.NE.AND P0, PT, R0, 0x4, PT ;  /* 0x000000040000780c */ /* 0x004fda0003f05270 */
[----:B------:R-:W-:Y:S05]  /*0980*/  @P0 BRA `(.L_x_12) ;  /* 0x00000000004c0947 */ /* 0x000fea0003800000 */
[----:B-1----:R-:W1:Y:S01]  /*0990*/  S2UR UR5, SR_CgaCtaId ;  /* 0x00000000000579c3 */ /* 0x002e620000008800 */
[----:B------:R-:W-:Y:S01]  /*09a0*/  UMOV UR7, 0x100 ;  /* 0x0000010000077882 */ /* 0x000fe20000000000 */
[----:B------:R-:W-:Y:S01]  /*09b0*/  UMOV UR6, 0x400 ;  /* 0x0000040000067882 */ /* 0x000fe20000000000 */
[----:B------:R-:W-:Y:S01]  /*09c0*/  USEL UR7, UR7, 0xe0, UP3 ;  /* 0x000000e007077887 */ /* 0x000fe20009800000 */
[----:B------:R-:W-:Y:S01]  /*09d0*/  UMOV UR4, 0x1 ;  /* 0x0000000100047882 */ /* 0x000fe20000000000 */
[----:B------:R-:W-:Y:S01]  /*09e0*/  ELECT P0, URZ, PT ;  /* 0x0000000000ff782f */ /* 0x000fe20003800000 */
[----:B------:R-:W-:-:S04]  /*09f0*/  UIADD3 UR8, UPT, UPT, -UR4, 0x100000, URZ ;  /* 0x0010000004087890 */ /* 0x000fc8000fffe1ff */
[----:B------:R-:W-:Y:S02]  /*0a00*/  USHF.L.U32 UR9, UR8, 0xb, URZ ;  /* 0x0000000b08097899 */ /* 0x000fe400080006ff */
[----:B------:R-:W-:Y:S02]  /*0a10*/  USHF.L.U32 UR8, UR8, 0x1, URZ ;  /* 0x0000000108087899 */ /* 0x000fe400080006ff */
[----:B-1----:R-:W-:Y:S02]  /*0a20*/  ULEA UR5, UR5, UR6, 0x18 ;  /* 0x0000000605057291 */ /* 0x002fe4000f8ec0ff */
[----:B------:R-:W-:-:S04]  /*0a30*/  UIADD3 UR6, UPT, UPT, -UR7, 0x100000, URZ ;  /* 0x0010000007067890 */ /* 0x000fc8000fffe1ff */
[----:B------:R-:W-:Y:S02]  /*0a40*/  USHF.L.U32 UR7, UR6, 0xb, URZ ;  /* 0x0000000b06077899 */ /* 0x000fe400080006ff */
[----:B------:R-:W-:Y:S01]  /*0a50*/  USHF.L.U32 UR6, UR6, 0x1, URZ ;  /* 0x0000000106067899 */ /* 0x000fe200080006ff */
[----:B------:R-:W1:Y:S03]  /*0a60*/  FENCE.VIEW.ASYNC.S ;  /* 0x00000000000073c6 */ /* 0x000e660000000000 */
[----:B-1----:R2:W1:Y:S08]  /*0a70*/  SYNCS.EXCH.64 URZ, [UR5+0xb0], UR8 ;  /* 0x0000b00805ff75b2 */ /* 0x0024700008000100 */
[----:B------:R2:W1:Y:S01]  /*0a80*/  SYNCS.EXCH.64 URZ, [UR5+0xc0], UR6 ;  /* 0x0000c00605ff75b2 */ /* 0x0004620008000100 */
[----:B------:R2:W1:Y:S01]  /*0a90*/  SYNCS.EXCH.64 URZ, [UR5+0xb8], UR8 ;  /* 0x0000b80805ff75b2 */ /* 0x0004620008000100 */
[----:B------:R2:W1:Y:S02]  /*0aa0*/  SYNCS.EXCH.64 URZ, [UR5+0xc8], UR6 ;  /* 0x0000c80605ff75b2 */ /* 0x0004640008000100 */
[----:B--2---:R-:W-:Y:S01]  /*0ab0*/  NOP ;  /* 0x0000000000007918 */ /* 0x004fe20000000000 */
.L_x_12:
        /* <DEDUP_REMOVED lines=20> */
[----:B------:R2:W1:Y:S01]  /*0c00*/  SYNCS.EXCH.64 URZ, [UR6+0xf8], UR4 ;  /* 0x0000f80406ff75b2 */ /* 0x0004620008000100 */
[----:B------:R2:W1:Y:S01]  /*0c10*/  SYNCS.EXCH.64 URZ, [UR6+0xe0], UR8 ;  /* 0x0000e00806ff75b2 */ /* 0x0004620008000100 */
[----:B------:R2:W1:Y:S01]  /*0c20*/  SYNCS.EXCH.64 URZ, [UR6+0x100], UR4 ;  /* 0x0001000406ff75b2 */ /* 0x0004620008000100 */
[----:B------:R2:W1:Y:S01]  /*0c30*/  SYNCS.EXCH.64 URZ, [UR6+0xe8], UR8 ;  /* 0x0000e80806ff75b2 */ /* 0x0004620008000100 */
[----:B------:R2:W1:Y:S02]  /*0c40*/  SYNCS.EXCH.64 URZ, [UR6+0x108], UR4 ;  /* 0x0001080406ff75b2 */ /* 0x0004640008000100 */
[----:B--2---:R-:W-:Y:S01]  /*0c50*/  NOP ;  /* 0x0000000000007918 */ /* 0x004fe20000000000 */
.L_x_13:
[----:B------:R-:W2:Y:S01]  /*0c60*/  SHFL.IDX PT, R0, R2, RZ, 0x1f ;  /* 0x00001fff02007589 */ /* 0x000ea200000e0000 */
[----:B------:R-:W1:Y:S01]  /*0c70*/  S2UR UR55, SR_CTAID.X ;  /* 0x00000000003779c3 */ /* 0x000e620000002500 */
[----:B------:R-:W-:-:S07]  /*0c80*/  NOP ;  /* 0x0000000000007918 */ /* 0x000fce0000000000 */
[----:B------:R-:W1:Y:S01]  /*0c90*/  S2UR UR54, SR_CTAID.Y ;  /* 0x00000000003679c3 */ /* 0x000e620000002600 */
[----:B--2---:R-:W-:-:S13]  /*0ca0*/  ISETP.NE.AND P0, PT, R0, 0x3, PT ;  /* 0x000000030000780c */ /* 0x004fda0003f05270 */
[----:B-1----:R-:W-:Y:S05]  /*0cb0*/  @P0 BRA `(.L_x_14) ;  /* 0x0000000000380947 */ /* 0x002fea0003800000 */
        /* <DEDUP_REMOVED lines=9> */
[----:B-1----:R1:W2:Y:S01]  /*0d50*/  SYNCS.EXCH.64 URZ, [UR5+0x110], UR6 ;  /* 0x0001100605ff75b2 */ /* 0x0022a20008000100 */
[----:B------:R1:W1:Y:S01]  /*0d60*/  SYNCS.EXCH.64 URZ, [UR5+0x120], UR6 ;  /* 0x0001200605ff75b2 */ /* 0x0002620008000100 */
[----:B------:R1:W1:Y:S01]  /*0d70*/  SYNCS.EXCH.64 URZ, [UR5+0x118], UR6 ;  /* 0x0001180605ff75b2 */ /* 0x0002620008000100 */
[----:B------:R1:W1:Y:S01]  /*0d80*/  SYNCS.EXCH.64 URZ, [UR5+0x128], UR6 ;  /* 0x0001280605ff75b2 */ /* 0x0002620008000100 */
[----:B------:R-:W-:Y:S01]  /*0d90*/  NOP ;  /* 0x0000000000007918 */ /* 0x000fe20000000000 */
.L_x_14:
[----:B------:R-:W-:-:S05]  /*0da0*/  CS2R.32 R3, SR_CgaSize ;  /* 0x0000000000037805 */ /* 0x000fca0000008a00 */
[----:B------:R-:W-:-:S05]  /*0db0*/  IMAD R3, R3, -0xa0, RZ ;  /* 0xffffff6003037824 */ /* 0x000fca00078e02ff */
[----:B-1----:R-:W-:-:S14]  /*0dc0*/  R2UR UR5, R3 ;  /* 0x00000000030572ca */ /* 0x002fdc00000e0000 */
[----:B------:R-:W1:Y:S01]  /*0dd0*/  LDCU UR5, c[0x0][UR5+0x2b0] ;  /* 0x00005600050577ac */ /* 0x000e620008000800 */
[----:B------:R-:W-:Y:S01]  /*0de0*/  I2FP.F32.U32 R0, UR55 ;  /* 0x0000003700007c45 */ /* 0x000fe20008201000 */
[----:B------:R-:W-:Y:S01]  /*0df0*/  NOP ;  /* 0x0000000000007918 */ /* 0x000fe20000000000 */
[----:B------:R-:W-:Y:S02]  /*0e00*/  I2FP.F32.U32 R3, UR54 ;  /* 0x0000003600037c45 */ /* 0x000fe40008201000 */
[----:B------:R-:W-:-:S05]  /*0e10*/  CS2R.32 R2, SR_CgaSize ;  /* 0x0000000000027805 */ /* 0x000fca0000008a00 */
[----:B------:R-:W-:-:S05]  /*0e20*/  IMAD R2, R2, -0xa0, RZ ;  /* 0xffffff6002027824 */ /* 0x000fca00078e02ff */
[----:B------:R-:W-:-:S14]  /*0e30*/  R2UR UR4, R2 ;  /* 0x00000000020472ca */ /* 0x000fdc00000e0000 */
[----:B------:R-:W3:Y:S01]  /*0e40*/  LDCU UR4, c[0x0][UR4+0x2b4] ;  /* 0x00005680040477ac */ /* 0x000ee20008000800 */
[----:B------:R-:W2:Y:S01]  /*0e50*/  S2UR UR36, SR_CTAID.Z ;  /* 0x00000000002479c3 */ /* 0x000ea20000002700 */
[----:B------:R-:W4:Y:S01]  /*0e60*/  LDCU UR13, c[0x0][0xb24] ;  /* 0x00016480ff0d77ac */ /* 0x000f220008000800 */
[----:B-1----:R-:W-:Y:S01]  /*0e70*/  FMUL R0, R0, UR5 ;  /* 0x0000000500007c20 */ /* 0x002fe20008400000 */
[----:B------:R-:W-:-:S05]  /*0e80*/  CS2R.32 R2, SR_CgaSize ;  /* 0x0000000000027805 */ /* 0x000fca0000008a00 */
[----:B------:R-:W-:-:S05]  /*0e90*/  IMAD R2, R2, -0xa0, RZ ;  /* 0xffffff6002027824 */ /* 0x000fca00078e02ff */
[----:B------:R-:W-:-:S14]  /*0ea0*/  R2UR UR5, R2 ;  /* 0x00000000020572ca */ /* 0x000fdc00000e0000 */
[----:B------:R-:W1:Y:S01]  /*0eb0*/  LDCU UR5, c[0x0][UR5+0x2a0] ;  /* 0x00005400050577ac */ /* 0x000e620008000800 */
[----:B------:R3:W2:Y:S01]  /*0ec0*/  F2I.U32.TRUNC.NTZ R2, R0 ;  /* 0x0000000000027305 */ /* 0x0006a2000020f000 */
[----:B----4-:R-:W-:Y:S01]  /*0ed0*/  UISETP.GE.AND UP0, UPT, UR13, 0x1, UPT ;  /* 0x000000010d00788c */ /* 0x010fe2000bf06270 */
[----:B---3--:R-:W-:Y:S01]  /*0ee0*/  FMUL R0, R3, UR4 ;  /* 0x0000000403007c20 */ /* 0x008fe20008400000 */
[----:B------:R-:W-:-:S06]  /*0ef0*/  RPCMOV.32 Rpc.LO, R3 ;  /* 0x0000000300007352 */ /* 0x000fcc0000000000 */
[----:B------:R-:W-:-:S05]  /*0f00*/  CS2R.32 R3, SR_CgaSize ;  /* 0x0000000000037805 */ /* 0x000fca0000008a00 */
[----:B------:R-:W-:-:S05]  /*0f10*/  IMAD R3, R3, -0xa0, RZ ;  /* 0xffffff6003037824 */ /* 0x000fca00078e02ff */
[----:B------:R-:W-:Y:S02]  /*0f20*/  R2UR UR4, R3 ;  /* 0x00000000030472ca */ /* 0x000fe400000e0000 */
[----:B------:R-:W-:-:S12]  /*0f30*/  RPCMOV.32 R3, Rpc.LO ;  /* 0x0000000000037353 */ /* 0x000fd80000000000 */
[----:B------:R-:W3:Y:S01]  /*0f40*/  LDCU UR4, c[0x0][UR4+0x2a4] ;  /* 0x00005480040477ac */ /* 0x000ee20008000800 */
[----:B--2---:R-:W-:Y:S01]  /*0f50*/  R2UR UR49, R2 ;  /* 0x00000000023172ca */ /* 0x004fe200000e0000 */
[----:B------:R-:W2:-:S12]  /*0f60*/  F2I.U32.TRUNC.NTZ R0, R0 ;  /* 0x0000000000007305 */ /* 0x000e98000020f000 */
[----:B------:R-:W-:-:S04]  /*0f70*/  UIADD3 UR49, UPT, UPT, -UR49, URZ, URZ ;  /* 0x000000ff31317290 */ /* 0x000fc8000fffe1ff */
[----:B-1----:R-:W-:Y:S01]  /*0f80*/  UIMAD UR49, UR5, UR49, UR55 ;  /* 0x00000031053172a4 */ /* 0x002fe2000f8e0237 */
[----:B--2---:R-:W-:-:S13]  /*0f90*/  R2UR UR48, R0 ;  /* 0x00000000003072ca */ /* 0x004fda00000e0000 */
[----:B------:R-:W-:-:S04]  /*0fa0*/  UIADD3 UR48, UPT, UPT, -UR48, URZ, URZ ;  /* 0x000000ff30307290 */ /* 0x000fc8000fffe1ff */
[----:B---3--:R-:W-:Y:S01]  /*0fb0*/  UIMAD UR48, UR4, UR48, UR54 ;  /* 0x00000030043072a4 */ /* 0x008fe2000f8e0236 */
[----:B------:R-:W-:Y:S06]  /*0fc0*/  BAR.SYNC.DEFER_BLOCKING 0x0 ;  /* 0x0000000000007b1d */ /* 0x000fec0000010000 */
[----:B------:R-:W-:Y:S05]  /*0fd0*/  BRA.U !UP0, `(.L_x_15) ;  /* 0x0000000108d47547 */ /* 0x000fea000b800000 */
[----:B------:R-:W1:Y:S01]  /*0fe0*/  LDCU.128 UR4, c[0x0][0xb10] ;  /* 0x00016200ff0477ac */ /* 0x000e620008000c00 */
[----:B------:R-:W2:Y:S01]  /*0ff0*/  LDCU UR15, c[0x0][0x370] ;  /* 0x00006e00ff0f77ac */ /* 0x000ea20008000800 */
[----:B------:R-:W3:Y:S01]  /*1000*/  LDCU UR14, c[0x0][0x374] ;  /* 0x00006e80ff0e77ac */ /* 0x000ee20008000800 */
[----:B------:R-:W4:Y:S01]  /*1010*/  LDCU UR11, c[0x0][0xb0c] ;  /* 0x00016180ff0b77ac */ /* 0x000f220008000800 */
[----:B------:R-:W4:Y:S01]  /*1020*/  LDCU UR10, c[0x0][0xb20] ;  /* 0x00016400ff0a77ac */ /* 0x000f220008000800 */
[----:B------:R-:W4:Y:S01]  /*1030*/  LDCU.64 UR8, c[0x0][0xb28] ;  /* 0x00016500ff0877ac */ /* 0x000f220008000a00 */
[----:B-1----:R-:W-:Y:S02]  /*1040*/  UISETP.NE.AND UP0, UPT, UR6, 0x1, UPT ;  /* 0x000000010600788c */ /* 0x002fe4000bf05270 */
[----:B---3--:R-:W-:Y:S02]  /*1050*/  UIMAD.WIDE.U32 UR18, UR14, UR7, URZ ;  /* 0x000000070e1272a5 */ /* 0x008fe4000f8e00ff */
[----:B--2---:R-:W-:-:S02]  /*1060*/  UIMAD.WIDE.U32 UR16, UR15, UR4, URZ ;  /* 0x000000040f1072a5 */ /* 0x004fc4000f8e00ff */
[----:B----4-:R-:W-:Y:S02]  /*1070*/  UISETP.NE.AND UP1, UPT, UR11, 0x1, UPT ;  /* 0x000000010b00788c */ /* 0x010fe4000bf25270 */
[----:B------:R-:W-:Y:S02]  /*1080*/  UIMAD.WIDE.U32 UR20, UR54, UR7, URZ ;  /* 0x00000007361472a5 */ /* 0x000fe4000f8e00ff */
[----:B------:R-:W-:Y:S01]  /*1090*/  UISETP.NE.AND UP4, UPT, UR13, 0x1, UPT ;  /* 0x000000010d00788c */ /* 0x000fe2000bf85270 */
[----:B------:R-:W-:Y:S01]  /*10a0*/  UMOV UR7, UR19 ;  /* 0x0000001300077c82 */ /* 0x000fe20008000000 */
[----:B------:R-:W-:Y:S01]  /*10b0*/  UMOV UR16, UR17 ;  /* 0x0000001100107c82 */ /* 0x000fe20008000000 */
[----:B------:R-:W-:Y:S02]  /*10c0*/  @UP0 USHF.R.U32.HI UR14, URZ, UR10, UR7 ;  /* 0x0000000aff0e0299 */ /* 0x000fe40008011607 */
[----:B------:R-:W-:Y:S02]  /*10d0*/  UIMAD.WIDE.U32 UR18, UR55, UR4, URZ ;  /* 0x00000004371272a5 */ /* 0x000fe4000f8e00ff */
[----:B------:R-:W-:-:S02]  /*10e0*/  @UP1 USHF.R.U32.HI UR15, URZ, UR5, UR16 ;  /* 0x00000005ff0f1299 */ /* 0x000fc40008011610 */
[----:B------:R-:W-:Y:S02]  /*10f0*/  UIMAD.WIDE.U32 UR16, UR14, UR8, URZ ;  /* 0x000000080e1072a5 */ /* 0x000fe4000f8e00ff */
[----:B------:R-:W-:Y:S01]  /*1100*/  UIMAD.WIDE.U32 UR22, UR15, UR8, URZ ;  /* 0x000000080f1672a5 */ /* 0x000fe2000f8e00ff */
[----:B------:R-:W-:Y:S01]  /*1110*/  UMOV UR20, UR21 ;  /* 0x0000001500147c82 */ /* 0x000fe20008000000 */
[----:B------:R-:W-:Y:S01]  /*1120*/  UMOV UR18, UR19 ;  /* 0x0000001300127c82 */ /* 0x000fe20008000000 */
[----:B------:R-:W-:Y:S02]  /*1130*/  USHF.R.U32.HI UR20, URZ, UR10, UR20 ;  /* 0x0000000aff147299 */ /* 0x000fe40008011614 */
[----:B------:R-:W-:Y:S02]  /*1140*/  UMOV UR16, UR17 ;  /* 0x0000001100107c82 */ /* 0x000fe40008000000 */
[----:B------:R-:W-:Y:S01]  /*1150*/  UMOV UR22, UR23 ;  /* 0x0000001700167c82 */ /* 0x000fe20008000000 */
[----:B------:R-:W-:-:S02]  /*1160*/  @UP4 USHF.R.U32.HI UR14, URZ, UR9, UR16 ;  /* 0x00000009ff0e4299 */ /* 0x000fc40008011610 */
[----:B------:R-:W-:Y:S02]  /*1170*/  USHF.R.U32.HI UR18, URZ, UR5, UR18 ;  /* 0x00000005ff127299 */ /* 0x000fe40008011612 */
[----:B------:R-:W-:Y:S02]  /*1180*/  USEL UR20, UR54, UR20, !UP0 ;  /* 0x0000001436147287 */ /* 0x000fe4000c000000 */
[----:B------:R-:W-:Y:S02]  /*1190*/  @UP4 USHF.R.U32.HI UR15, URZ, UR9, UR22 ;  /* 0x00000009ff0f4299 */ /* 0x000fe40008011616 */
[----:B------:R-:W-:Y:S02]  /*11a0*/  UIMAD UR14, UR14, UR13, URZ ;  /* 0x0000000d0e0e72a4 */ /* 0x000fe4000f8e02ff */
[----:B------:R-:W-:Y:S02]  /*11b0*/  USEL UR18, UR55, UR18, !UP1 ;  /* 0x0000001237127287 */ /* 0x000fe4000c800000 */
[----:B------:R-:W-:-:S02]  /*11c0*/  UIMAD UR4, UR15, UR13, URZ ;  /* 0x0000000d0f0472a4 */ /* 0x000fc4000f8e02ff */
[----:B------:R-:W-:Y:S02]  /*11d0*/  UISETP.GE.AND UP0, UPT, UR20, UR14, UPT ;  /* 0x0000000e1400728c */ /* 0x000fe4000bf06270 */
[----:B------:R-:W-:Y:S02]  /*11e0*/  UIMAD.WIDE.U32 UR22, UR20, UR8, URZ ;  /* 0x00000008141672a5 */ /* 0x000fe4000f8e00ff */
[----:B------:R-:W-:Y:S02]  /*11f0*/  UISETP.GE.OR UP0, UPT, UR18, UR4, UP0 ;  /* 0x000000041200728c */ /* 0x000fe40008706670 */
[----:B------:R-:W-:Y:S02]  /*1200*/  UIMAD.WIDE.U32 UR16, UR18, UR8, URZ ;  /* 0x00000008121072a5 */ /* 0x000fe4000f8e00ff */
[----:B------:R-:W-:Y:S01]  /*1210*/  UIADD3 UR5, UPT, UPT, -UR20, URZ, URZ ;  /* 0x000000ff14057290 */ /* 0x000fe2000fffe1ff */
[----:B------:R-:W-:Y:S01]  /*1220*/  UMOV UR4, UR23 ;  /* 0x0000001700047c82 */ /* 0x000fe20008000000 */
[----:B------:R-:W-:-:S02]  /*1230*/  UIADD3 UR7, UPT, UPT, -UR18, URZ, URZ ;  /* 0x000000ff12077290 */ /* 0x000fc4000fffe1ff */
[----:B------:R-:W-:-:S03]  /*1240*/  USHF.R.U32.HI UR4, URZ, UR9, UR4 ;  /* 0x00000009ff047299 */ /* 0x000fc60008011604 */
[----:B------:R-:W-:Y:S01]  /*1250*/  @!UP0 UMOV UR16, UR17 ;  /* 0x0000001100108c82 */ /* 0x000fe20008000000 */
[----:B------:R-:W-:Y:S02]  /*1260*/  UIMAD UR5, UR6, UR5, UR54 ;  /* 0x00000005060572a4 */ /* 0x000fe4000f8e0236 */
[----:B------:R-:W-:Y:S02]  /*1270*/  USEL UR4, UR20, UR4, !UP4 ;  /* 0x0000000414047287 */ /* 0x000fe4000e000000 */
[----:B------:R-:W-:Y:S02]  /*1280*/  @!UP0 USHF.R.U32.HI UR9, URZ, UR9, UR16 ;  /* 0x00000009ff098299 */ /* 0x000fe40008011610 */
[----:B------:R-:W-:Y:S02]  /*1290*/  UIADD3 UR8, UPT, UPT, -UR4, URZ, URZ ;  /* 0x000000ff04087290 */ /* 0x000fe4000fffe1ff */
[----:B------:R-:W-:Y:S02]  /*12a0*/  @!UP0 USEL UR9, UR18, UR9, !UP4 ;  /* 0x0000000912098287 */ /* 0x000fe4000e000000 */
[----:B------:R-:W-:-:S02]  /*12b0*/  UIMAD UR8, UR13, UR8, UR20 ;  /* 0x000000080d0872a4 */ /* 0x000fc4000f8e0214 */
[----:B------:R-:W-:Y:S02]  /*12c0*/  @!UP0 UIADD3 UR4, UPT, UPT, UR4, -UR9, URZ ;  /* 0x8000000904048290 */ /* 0x000fe4000fffe0ff */
[----:B------:R-:W-:Y:S02]  /*12d0*/  @!UP0 UIMAD UR8, UR8, UR15, UR9 ;  /* 0x0000000f080882a4 */ /* 0x000fe4000f8e0209 */
[----:B------:R-:W-:Y:S02]  /*12e0*/  @!UP0 UIMAD UR20, UR4, UR13, UR18 ;  /* 0x0000000d041482a4 */ /* 0x000fe4000f8e0212 */
[----:B------:R-:W-:Y:S02]  /*12f0*/  UIMAD UR7, UR11, UR7, UR55 ;  /* 0x000000070b0772a4 */ /* 0x000fe4000f8e0237 */
[----:B------:R-:W-:Y:S01]  /*1300*/  UIMAD UR54, UR20, UR6, UR5 ;  /* 0x00000006143672a4 */ /* 0x000fe2000f8e0205 */
[----:B------:R-:W-:Y:S02]  /*1310*/  @!UP0 UMOV UR18, UR8 ;  /* 0x0000000800128c82 */ /* 0x000fe40008000000 */
[----:B------:R-:W-:-:S12]  /*1320*/  UIMAD UR55, UR18, UR11, UR7 ;  /* 0x0000000b123772a4 */ /* 0x000fd8000f8e0207 */
.L_x_15:
[----:B------:R-:W1:Y:S01]  /*1330*/  LDCU UR4, c[0x0][0xb30] ;  /* 0x00016600ff0477ac */ /* 0x000e620008000800 */
[----:B------:R-:W2:Y:S01]  /*1340*/  S2UR UR7, SR_CgaCtaId ;  /* 0x00000000000779c3 */ /* 0x000ea20000008800 */
[----:B-1----:R-:W-:-:S09]  /*1350*/  UISETP.NE.AND UP0, UPT, UR4, 0x1, UPT ;  /* 0x000000010400788c */ /* 0x002fd2000bf05270 */
[----:B--2---:R-:W-:Y:S05]  /*1360*/  BRA.U UP0, `(.L_x_16) ;  /* 0x0000000100447547 */ /* 0x004fea000b800000 */
[----:B------:R-:W1:Y:S01]  /*1370*/  LDCU.128 UR8, c[0x0][0xb10] ;  /* 0x00016200ff0877ac */ /* 0x000e620008000c00 */
[----:B------:R-:W2:Y:S01]  /*1380*/  LDCU UR5, c[0x0][0xb0c] ;  /* 0x00016180ff0577ac */ /* 0x000ea20008000800 */
[----:B------:R-:W3:Y:S01]  /*1390*/  LDCU UR4, c[0x0][0xb20] ;  /* 0x00016400ff0477ac */ /* 0x000ee20008000800 */
[----:B-1----:R-:W-:Y:S02]  /*13a0*/  UIMAD.WIDE.U32 UR16, UR55, UR8, URZ ;  /* 0x00000008371072a5 */ /* 0x002fe4000f8e00ff */
[----:B------:R-:W-:Y:S02]  /*13b0*/  UIMAD.WIDE.U32 UR14, UR54, UR11, URZ ;  /* 0x0000000b360e72a5 */ /* 0x000fe4000f8e00ff */
[----:B--2---:R-:W-:Y:S02]  /*13c0*/  UISETP.NE.AND UP1, UPT, UR5, 0x1, UPT ;  /* 0x000000010500788c */ /* 0x004fe4000bf25270 */
[----:B------:R-:W-:Y:S01]  /*13d0*/  UISETP.NE.AND UP0, UPT, UR10, 0x1, UPT ;  /* 0x000000010a00788c */ /* 0x000fe2000bf05270 */
[----:B------:R-:W-:-:S02]  /*13e0*/  UMOV UR6, UR17 ;  /* 0x0000001100067c82 */ /* 0x000fc40008000000 */
[----:B------:R-:W-:Y:S01]  /*13f0*/  UMOV UR14, UR15 ;  /* 0x0000000f000e7c82 */ /* 0x000fe20008000000 */
[----:B------:R-:W-:Y:S02]  /*1400*/  USHF.R.U32.HI UR6, URZ, UR9, UR6 ;  /* 0x00000009ff067299 */ /* 0x000fe40008011606 */
[----:B---3--:R-:W-:Y:S02]  /*1410*/  USHF.R.U32.HI UR4, URZ, UR4, UR14 ;  /* 0x00000004ff047299 */ /* 0x008fe4000801160e */
[----:B------:R-:W-:Y:S02]  /*1420*/  USEL UR6, UR55, UR6, !UP1 ;  /* 0x0000000637067287 */ /* 0x000fe4000c800000 */
[----:B------:R-:W-:-:S04]  /*1430*/  USEL UR4, UR54, UR4, !UP0 ;  /* 0x0000000436047287 */ /* 0x000fc8000c000000 */
[----:B------:R-:W-:Y:S02]  /*1440*/  UIADD3 UR8, UPT, UPT, UR6, -UR4, URZ ;  /* 0x8000000406087290 */ /* 0x000fe4000fffe0ff */
[----:B------:R-:W-:Y:S02]  /*1450*/  UIADD3 UR4, UPT, UPT, -UR6, UR4, URZ ;  /* 0x0000000406047290 */ /* 0x000fe4000fffe1ff */
[----:B------:R-:W-:Y:S02]  /*1460*/  UIMAD UR54, UR8, UR10, UR54 ;  /* 0x0000000a083672a4 */ /* 0x000fe4000f8e0236 */
[----:B------:R-:W-:-:S12]  /*1470*/  UIMAD UR55, UR4, UR5, UR55 ;  /* 0x00000005043772a4 */ /* 0x000fd8000f8e0237 */
.L_x_16:
[----:B------:R-:W-:Y:S01]  /*1480*/  BAR.SYNC.DEFER_BLOCKING 0x0 ;  /* 0x0000000000007b1d */ /* 0x000fe20000010000 */
[----:B------:R-:W-:Y:S01]  /*1490*/  UISETP.NE.AND UP0, UPT, UR12, 0x2, UPT ;  /* 0x000000020c00788c */ /* 0x000fe2000bf05270 */
[----:B------:R-:W-:Y:S02]  /*14a0*/  ISETP.NE.OR P3, PT, R4, 0x2, !P3 ;  /* 0x000000020400780c */ /* 0x000fe40005f65670 */
[----:B------:R-:W-:Y:S02]  /*14b0*/  LOP3.LUT R14, R6, 0x1f, RZ, 0xc0, !PT ;  /* 0x0000001f060e7812 */ /* 0x000fe400078ec0ff */
[----:B------:R-:W1:Y:S04]  /*14c0*/  LDCU UR13, c[0x0][0xb24] ;  /* 0x00016480ff0d77ac */ /* 0x000e680008000800 */
[----:B------:R-:W-:Y:S05]  /*14d0*/  BRA.U UP0, `(.L_x_17) ;  /* 0x00000015001c7547 */ /* 0x000fea000b800000 */
[----:B------:R-:W2:Y:S01]  /*14e0*/  LDCU UR25, c[0x0][0x38c] ;  /* 0x00007180ff1977ac */ /* 0x000ea20008000800 */
[----:B------:R-:W-:Y:S01]  /*14f0*/  PLOP3.LUT P1, PT, PT, PT, UP3, 0x80, 0x8 ;  /* 0x000000000008781c */ /* 0x000fe20003f2f038 */
[----:B------:R-:W-:Y:S01]  /*1500*/  HFMA2 R12, -RZ, RZ, 0, 0 ;  /* 0x00000000ff0c7431 */ /* 0x000fe200000001ff */
[----:B------:R-:W-:Y:S01]  /*1510*/  ISETP.EQ.OR P2, PT, R14, RZ, P3 ;  /* 0x000000ff0e00720c */ /* 0x000fe20001f42670 */
[----:B------:R-:W-:Y:S01]  /*1520*/  IMAD.MOV.U32 R0, RZ, RZ, 0x1 ;  /* 0x00000001ff007424 */ /* 0x000fe200078e00ff */
[----:B------:R-:W-:Y:S01]  /*1530*/  PLOP3.LUT P1, PT, P1, PT, PT, 0x8, 0x80 ;  /* 0x000000000080781c */ /* 0x000fe20000f2e170 */
[----:B------:R-:W-:Y:S01]  /*1540*/  IMAD.MOV.U32 R9, RZ, RZ, RZ ;  /* 0x000000ffff097224 */ /* 0x000fe200078e00ff */
[----:B------:R-:W-:Y:S01]  /*1550*/  MOV R11, 0x1 ;  /* 0x00000001000b7802 */ /* 0x000fe20000000f00 */
[----:B------:R-:W-:Y:S01]  /*1560*/  IMAD.MOV.U32 R10, RZ, RZ, RZ ;  /* 0x000000ffff0a7224 */ /* 0x000fe200078e00ff */
[----:B------:R-:W3:Y:S01]  /*1570*/  LDCU UR15, c[0x0][0x370] ;  /* 0x00006e00ff0f77ac */ /* 0x000ee20008000800 */
[----:B------:R-:W4:Y:S01]  /*1580*/  LDCU.64 UR28, c[0x0][0x348] ;  /* 0x00006900ff1c77ac */ /* 0x000f220008000a00 */
[----:B------:R-:W1:Y:S01]  /*1590*/  LDCU UR14, c[0x0][0x374] ;  /* 0x00006e80ff0e77ac */ /* 0x000e620008000800 */
[----:B--2---:R-:W-:Y:S01]  /*15a0*/  UIADD3 UR4, UPT, UPT, UR25, 0x1f, URZ ;  /* 0x0000001f19047890 */ /* 0x004fe2000fffe0ff */
[----:B------:R-:W-:-:S03]  /*15b0*/  UMOV UR23, URZ ;  /* 0x000000ff00177c82 */ /* 0x000fc60008000000 */
[----:B------:R-:W-:-:S04]  /*15c0*/  USHF.R.S32.HI UR27, URZ, 0x1f, UR4 ;  /* 0x0000001fff1b7899 */ /* 0x000fc80008011404 */
[----:B------:R-:W-:Y:S02]  /*15d0*/  ULEA.HI UR27, UR27, UR4, URZ, 0x5 ;  /* 0x000000041b1b7291 */ /* 0x000fe4000f8f28ff */
[----:B------:R-:W-:Y:S02]  /*15e0*/  UIADD3 UR4, UPT, UPT, UR25, -0x1, URZ ;  /* 0xffffffff19047890 */ /* 0x000fe4000fffe0ff */
[----:B------:R-:W-:Y:S02]  /*15f0*/  USHF.R.S32.HI UR27, URZ, 0x5, UR27 ;  /* 0x00000005ff1b7899 */ /* 0x000fe4000801141b */
[----:B------:R-:W-:Y:S02]  /*1600*/  UISETP.GE.U32.AND UP1, UPT, UR4, -0x3f, UPT ;  /* 0xffffffc10400788c */ /* 0x000fe4000bf26070 */
[----:B------:R-:W-:Y:S02]  /*1610*/  UISETP.LT.U32.AND UP0, UPT, UR27, 0x8, UPT ;  /* 0x000000081b00788c */ /* 0x000fe4000bf01070 */
[----:B------:R-:W-:-:S02]  /*1620*/  UIADD3 UR25, UPT, UPT, UR25, 0x3e, URZ ;  /* 0x0000003e19197890 */ /* 0x000fc4000fffe0ff */
[----:B------:R-:W-:-:S04]  /*1630*/  USEL UR26, UR27, 0x8, UP0 ;  /* 0x000000081b1a7887 */ /* 0x000fc80008000000 */
[----:B------:R-:W-:Y:S02]  /*1640*/  UIADD3 UR6, UPT, UPT, UR26, -0x1, URZ ;  /* 0xffffffff1a067890 */ /* 0x000fe4000fffe0ff */
[----:B------:R-:W-:Y:S02]  /*1650*/  @UP1 UIADD3 UR6, UPT, UPT, UR26, URZ, URZ ;  /* 0x000000ff1a061290 */ /* 0x000fe4000fffe0ff */
[----:B------:R-:W-:Y:S02]  /*1660*/  UIADD3 UR24, UPT, UPT, UR27, -UR26, URZ ;  /* 0x8000001a1b187290 */ /* 0x000fe4000fffe0ff */
[----:B-1-34-:R-:W-:-:S12]  /*1670*/  UIADD3 UR6, UPT, UPT, UR6, 0x1, URZ ;  /* 0x0000000106067890 */ /* 0x01afd8000fffe0ff */
.L_x_35:
[----:B------:R-:W-:Y:S01]  /*1680*/  UISETP.NE.AND UP0, UPT, UR7, URZ, UPT ;  /* 0x000000ff0700728c */ /* 0x000fe2000bf05270 */
[----:B------:R-:W1:Y:S08]  /*1690*/  S2UR UR7, SR_CgaCtaId ;  /* 0x00000000000779c3 */ /* 0x000e700000008800 */
[----:B------:R-:W-:Y:S05]  /*16a0*/  BRA.U UP0, `(.L_x_18) ;  /* 0x0000000100347547 */ /* 0x000fea000b800000 */
[----:B------:R-:W2:Y:S01]  /*16b0*/  S2R R2, SR_CgaCtaId ;  /* 0x0000000000027919 */ /* 0x000ea20000008800 */
[----:B------:R-:W-:-:S04]  /*16c0*/  MOV R3, 0x400 ;  /* 0x0000040000037802 */ /* 0x000fc80000000f00 */
[----:B--2---:R-:W-:Y:S02]  /*16d0*/  LEA R2, R2, R3, 0x18 ;  /* 0x0000000302027211 */ /* 0x004fe400078ec0ff */
[----:B------:R-:W-:-:S03]  /*16e0*/  SHF.L.U32 R3, R11, 0x1f, RZ ;  /* 0x0000001f0b037819 */ /* 0x000fc600000006ff */
[----:B------:R-:W-:-:S04]  /*16f0*/  IMAD R2, R10, 0x8, R2 ;  /* 0x000000080a027824 */ /* 0x000fc800078e0202 */
[----:B------:R-:W2:Y:S02]  /*1700*/  SYNCS.PHASECHK.TRANS64.TRYWAIT P0, [R2+URZ+0x120], R3 ;  /* 0x00012003020075a7 */ /* 0x000ea400080011ff */
[----:B--2---:R-:W-:Y:S05]  /*1710*/  @!P0 BRA `(.L_x_19) ;  /* 0x0000008c00148947 */ /* 0x004fea0003800000 */
.L_x_120:
[----:B------:R2:W-:Y:S02]  /*1720*/  SYNCS.ARRIVE.TRANS64.A1T0 RZ, [R2+URZ+0x110], RZ ;  /* 0x000110ff02ff79a7 */ /* 0x0005e400081000ff */
[----:B--2---:R-:W-:-:S05]  /*1730*/  VIADD R2, R10, 0x1 ;  /* 0x000000010a027836 */ /* 0x004fca0000000000 */
[----:B------:R-:W-:-:S04]  /*1740*/  ISETP.NE.AND P0, PT, R2, 0x2, PT ;  /* 0x000000020200780c */ /* 0x000fc80003f05270 */
[----:B------:R-:W-:Y:S02]  /*1750*/  SEL R3, RZ, 0x1, P0 ;  /* 0x00000001ff037807 */ /* 0x000fe40000000000 */
[----:B------:R-:W-:Y:S02]  /*1760*/  SEL R10, R2, RZ, P0 ;  /* 0x000000ff020a7207 */ /* 0x000fe40000000000 */
[----:B------:R-:W-:-:S07]  /*1770*/  LOP3.LUT R11, R11, R3, RZ, 0x3c, !PT ;  /* 0x000000030b0b7212 */ /* 0x000fce00078e3cff */
.L_x_18:
[----:B------:R-:W-:Y:S01]  /*1780*/  UMOV UR4, 0x400 ;  /* 0x0000040000047882 */ /* 0x000fe20000000000 */
[----:B------:R-:W-:Y:S01]  /*1790*/  SHF.L.U32 R2, R0, 0x1f, RZ ;  /* 0x0000001f00027819 */ /* 0x000fe200000006ff */
[----:B-1----:R-:W-:Y:S02]  /*17a0*/  ULEA UR4, UR7, UR4, 0x18 ;  /* 0x0000000407047291 */ /* 0x002fe4000f8ec0ff */
[----:B------:R-:W-:Y:S02]  /*17b0*/  UISETP.GE.U32.AND UP0, UPT, UR25, 0x3f, UPT ;  /* 0x0000003f1900788c */ /* 0x000fe4000bf06070 */
[----:B------:R-:W-:Y:S02]  /*17c0*/  ULEA UR5, UR23, UR4, 0x3 ;  /* 0x0000000417057291 */ /* 0x000fe4000f8e18ff */
[----:B------:R-:W-:Y:S02]  /*17d0*/  USHF.L.U32 UR35, UR55, 0x6, URZ ;  /* 0x0000000637237899 */ /* 0x000fe400080006ff */
[----:B------:R-:W-:Y:S01]  /*17e0*/  UIMAD UR11, UR54, 0xf0, URZ ;  /* 0x000000f0360b78a4 */ /* 0x000fe2000f8e02ff */
[----:B------:R-:W-:-:S04]  /*17f0*/  UMOV UR30, URZ ;  /* 0x000000ff001e7c82 */ /* 0x000fc80008000000 */
[----:B------:R1:W2:Y:S01]  /*1800*/  SYNCS.PHASECHK.TRANS64.TRYWAIT P0, [UR5+0x40], R2 ;  /* 0x00004002ff0075a7 */ /* 0x0002a20008001105 */
[----:B------:R-:W-:Y:S06]  /*1810*/  BRA.U !UP0, `(.L_x_20) ;  /* 0x0000000108a87547 */ /* 0x000fec000b800000 */
[----:B------:R-:W-:Y:S01]  /*1820*/  UMOV UR16, URZ ;  /* 0x000000ff00107c82 */ /* 0x000fe20008000000 */
[----:B------:R-:W-:-:S05]  /*1830*/  UMOV UR5, UR23 ;  /* 0x0000001700057c82 */ /* 0x000fca0008000000 */
.L_x_25:
[----:B--2---:R-:W-:Y:S01]  /*1840*/  @!P3 MOV R3, 0x4c00 ;  /* 0x00004c000003b802 */ /* 0x004fe20000000f00 */
[----:B------:R-:W-:Y:S01]  /*1850*/  ULEA UR33, UR5, UR4, 0x3 ;  /* 0x0000000405217291 */ /* 0x000fe2000f8e18ff */
[----:B--234-:R-:W-:Y:S11]  /*1860*/  @P0 BRA `(.L_x_21) ;  /* 0x00000000000c0947 */ /* 0x01cff60003800000 */
[----:B-1----:R-:W-:Y:S04]  /*1870*/  SHF.L.U32 R2, R0, 0x1f, RZ ;  /* 0x0000001f00027819 */ /* 0x002fe800000006ff */
[----:B------:R-:W1:Y:S02]  /*1880*/  SYNCS.PHASECHK.TRANS64.TRYWAIT P0, [UR33+0x40], R2 ;  /* 0x00004002ff0075a7 */ /* 0x000e640008001121 */
[----:B-1----:R-:W-:Y:S05]  /*1890*/  @!P0 BRA `(.L_x_22) ;  /* 0x0000008800c88947 */ /* 0x002fea0003800000 */
.L_x_21:
[----:B------:R2:W-:Y:S01]  /*18a0*/  @!P3 SYNCS.ARRIVE.TRANS64 RZ, [UR33], R3 ;  /* 0x00000003ffffb9a7 */ /* 0x0005e20008000021 */
[----:B------:R-:W-:Y:S04]  /*18b0*/  BSSY.RECONVERGENT B0, `(.L_x_23) ;  /* 0x0000003000007945 */ /* 0x000fe80003800200 */
[----:B------:R-:W-:Y:S05]  /*18c0*/  @P2 BRA `(.L_x_24) ;  /* 0x0000000000042947 */ /* 0x000fea0003800000 */
[----:B------:R-:W-:Y:S05]  /*18d0*/  BPT.TRAP 0x1 ;  /* 0x000000040000795c */ /* 0x000fea0000300000 */
.L_x_24:
[----:B------:R-:W-:Y:S05]  /*18e0*/  BSYNC.RECONVERGENT B0 ;  /* 0x0000000000007941 */ /* 0x000fea0003800200 */
.L_x_23:
[----:B------:R-:W-:Y:S02]  /*18f0*/  UIADD3 UR23, UPT, UPT, UR5, 0x1, URZ ;  /* 0x0000000105177890 */ /* 0x000fe4000fffe0ff */
[----:B------:R-:W-:Y:S02]  /*1900*/  UIADD3 UR18, UP1, UPT, UR28, 0x80, URZ ;  /* 0x000000801c127890 */ /* 0x000fe4000ff3e0ff */
[----:B------:R-:W-:Y:S02]  /*1910*/  UISETP.NE.AND UP0, UPT, UR23, 0x8, UPT ;  /* 0x000000081700788c */ /* 0x000fe4000bf05270 */
[----:B------:R-:W-:Y:S02]  /*1920*/  ULEA UR32, UR5, UR4, 0xc ;  /* 0x0000000405207291 */ /* 0x000fe4000f8e60ff */
[----:B------:R-:W-:Y:S02]  /*1930*/  USEL UR9, URZ, 0x1, UP0 ;  /* 0x00000001ff097887 */ /* 0x000fe40008000000 */
[----:B------:R-:W-:Y:S02]  /*1940*/  USEL UR23, UR23, URZ, UP0 ;  /* 0x000000ff17177287 */ /* 0x000fe40008000000 */
[----:B------:R-:W-:Y:S02]  /*1950*/  USHF.L.U32 UR34, UR16, 0x5, URZ ;  /* 0x0000000510227899 */ /* 0x000fe400080006ff */
[----:B------:R-:W-:Y:S01]  /*1960*/  ULEA UR8, UR23, UR4, 0x3 ;  /* 0x0000000417087291 */ /* 0x000fe2000f8e18ff */
[----:B------:R-:W-:Y:S01]  /*1970*/  LOP3.LUT R0, R0, UR9, RZ, 0x3c, !PT ;  /* 0x0000000900007c12 */ /* 0x000fe2000f8e3cff */
[----:B------:R-:W-:Y:S02]  /*1980*/  UIADD3.X UR19, UPT, UPT, URZ, UR29, URZ, UP1, !UPT ;  /* 0x0000001dff137290 */ /* 0x000fe40008ffe4ff */
[----:B------:R-:W-:Y:S01]  /*1990*/  UIADD3 UR32, UPT, UPT, UR32, 0xf300, URZ ;  /* 0x0000f30020207890 */ /* 0x000fe2000fffe0ff */
[----:B-1----:R-:W-:Y:S01]  /*19a0*/  SHF.L.U32 R2, R0, 0x1f, RZ ;  /* 0x0000001f00027819 */ /* 0x002fe200000006ff */
[----:B------:R-:W-:Y:S02]  /*19b0*/  UIADD3 UR30, UP0, UPT, UR28, 0x180, URZ ;  /* 0x000001801c1e7890 */ /* 0x000fe4000ff1e0ff */
[----:B------:R-:W-:Y:S01]  /*19c0*/  UIADD3 UR16, UPT, UPT, UR16, 0x1, URZ ;  /* 0x0000000110107890 */ /* 0x000fe2000fffe0ff */
[----:B------:R3:W4:Y:S01]  /*19d0*/  SYNCS.PHASECHK.TRANS64.TRYWAIT P0, [UR8+0x40], R2 ;  /* 0x00004002ff0075a7 */ /* 0x0007220008001108 */
[----:B------:R-:W-:Y:S01]  /*19e0*/  UIMAD UR8, UR5, 0x3c00, UR4 ;  /* 0x00003c00050878a4 */ /* 0x000fe2000f8e0204 */
[----:B------:R-:W-:Y:S01]  /*19f0*/  UMOV UR38, 0x0 ;  /* 0x0000000000267882 */ /* 0x000fe20000000000 */
[----:B------:R-:W-:Y:S02]  /*1a00*/  UMOV UR39, 0x10000000 ;  /* 0x1000000000277882 */ /* 0x000fe40000000000 */
[----:B------:R-:W-:Y:S01]  /*1a10*/  UIADD3 UR8, UPT, UPT, UR8, 0x17300, URZ ;  /* 0x0001730008087890 */ /* 0x000fe2000fffe0ff */
[----:B------:R-:W-:Y:S01]  /*1a20*/  UTMALDG.3D [UR32], [UR18], desc[UR38] ;  /* 0x00002620120075b4 */ /* 0x000fe20008011000 */
[----:B------:R-:W-:Y:S01]  /*1a30*/  UIADD3.X UR31, UPT, UPT, URZ, UR29, URZ, UP0, !UPT ;  /* 0x0000001dff1f7290 */ /* 0x000fe200087fe4ff */
[----:B------:R-:W-:Y:S01]  /*1a40*/  UMOV UR12, UR36 ;  /* 0x00000024000c7c82 */ /* 0x000fe20008000000 */
[----:B------:R-:W-:Y:S01]  /*1a50*/  UMOV UR9, UR33 ;  /* 0x0000002100097c82 */ /* 0x000fe20008000000 */
[----:B------:R-:W-:Y:S01]  /*1a60*/  UMOV UR10, UR34 ;  /* 0x00000022000a7c82 */ /* 0x000fe20008000000 */
[----:B------:R-:W-:Y:S01]  /*1a70*/  UISETP.NE.AND UP0, UPT, UR16, UR6, UPT ;  /* 0x000000061000728c */ /* 0x000fe2000bf05270 */
[----:B------:R-:W-:Y:S04]  /*1a80*/  UMOV UR5, UR23 ;  /* 0x0000001700057c82 */ /* 0x000fe80008000000 */
[----:B------:R1:W-:Y:S02]  /*1a90*/  UTMALDG.3D [UR8], [UR30], desc[UR38] ;  /* 0x000026081e0075b4 */ /* 0x0003e40008011000 */
[----:B-1----:R-:W-:Y:S02]  /*1aa0*/  UMOV UR30, UR6 ;  /* 0x00000006001e7c82 */ /* 0x002fe40008000000 */
[----:B------:R-:W-:Y:S05]  /*1ab0*/  BRA.U UP0, `(.L_x_25) ;  /* 0xfffffffd00607547 */ /* 0x000fea000b83ffff */
.L_x_20:
[----:B------:R-:W-:Y:S01]  /*1ac0*/  ULEA UR5, UR23, UR4, 0x3 ;  /* 0x0000000417057291 */ /* 0x000fe2000f8e18ff */
[----:B-1-3--:R-:W-:Y:S01]  /*1ad0*/  SHF.L.U32 R2, R0, 0x1f, RZ ;  /* 0x0000001f00027819 */ /* 0x00afe200000006ff */
[----:B------:R-:W-:Y:S01]  /*1ae0*/  @!P1 SYNCS.ARRIVE.TRANS64.A1T0 RZ, [UR4+0xa8], RZ ;  /* 0x0000a8ffffff99a7 */ /* 0x000fe20008100004 */
[----:B------:R-:W-:-:S06]  /*1af0*/  UISETP.GT.AND UP0, UPT, UR27, UR26, UPT ;  /* 0x0000001a1b00728c */ /* 0x000fcc000bf04270 */
[----:B--2-4-:R1:W2:Y:S03]  /*1b00*/  SYNCS.PHASECHK.TRANS64.TRYWAIT P0, [UR5+0x40], R2 ;  /* 0x00004002ff0075a7 */ /* 0x0142a60008001105 */
[----:B------:R-:W-:Y:S05]  /*1b10*/  BRA.U !UP0, `(.L_x_26) ;  /* 0x0000000108ac7547 */ /* 0x000fea000b800000 */
[----:B------:R-:W-:Y:S01]  /*1b20*/  UIADD3 UR31, UPT, UPT, UR24, UR30, URZ ;  /* 0x0000001e181f7290 */ /* 0x000fe2000fffe0ff */
[----:B------:R-:W-:-:S11]  /*1b30*/  UMOV UR5, UR23 ;  /* 0x0000001700057c82 */ /* 0x000fd60008000000 */
.L_x_31:
[----:B--2---:R-:W-:Y:S01]  /*1b40*/  @!P3 MOV R3, 0x4c00 ;  /* 0x00004c000003b802 */ /* 0x004fe20000000f00 */
[----:B---3--:R-:W-:Y:S01]  /*1b50*/  ULEA UR17, UR5, UR4, 0x3 ;  /* 0x0000000405117291 */ /* 0x008fe2000f8e18ff */
[----:B--2-4-:R-:W-:Y:S11]  /*1b60*/  @P0 BRA `(.L_x_27) ;  /* 0x00000000000c0947 */ /* 0x014ff60003800000 */
[----:B-1----:R-:W-:Y:S04]  /*1b70*/  SHF.L.U32 R2, R0, 0x1f, RZ ;  /* 0x0000001f00027819 */ /* 0x002fe800000006ff */
[----:B------:R-:W1:Y:S02]  /*1b80*/  SYNCS.PHASECHK.TRANS64.TRYWAIT P0, [UR17+0x40], R2 ;  /* 0x00004002ff0075a7 */ /* 0x000e640008001111 */
[----:B-1----:R-:W-:Y:S05]  /*1b90*/  @!P0 BRA `(.L_x_28) ;  /* 0x0000008800208947 */ /* 0x002fea0003800000 */
.L_x_27:
[----:B------:R2:W-:Y:S01]  /*1ba0*/  @!P3 SYNCS.ARRIVE.TRANS64 RZ, [UR17], R3 ;  /* 0x00000003ffffb9a7 */ /* 0x0005e20008000011 */
[----:B------:R-:W-:Y:S04]  /*1bb0*/  BSSY.RECONVERGENT B0, `(.L_x_29) ;  /* 0x0000003000007945 */ /* 0x000fe80003800200 */
[----:B------:R-:W-:Y:S05]  /*1bc0*/  @P2 BRA `(.L_x_30) ;  /* 0x0000000000042947 */ /* 0x000fea0003800000 */
[----:B------:R-:W-:Y:S05]  /*1bd0*/  BPT.TRAP 0x1 ;  /* 0x000000040000795c */ /* 0x000fea0000300000 */
.L_x_30:
[----:B------:R-:W-:Y:S05]  /*1be0*/  BSYNC.RECONVERGENT B0 ;  /* 0x0000000000007941 */ /* 0x000fea0003800200 */
.L_x_29:
[----:B------:R-:W-:Y:S02]  /*1bf0*/  UIADD3 UR23, UPT, UPT, UR5, 0x1, URZ ;  /* 0x0000000105177890 */ /* 0x000fe4000fffe0ff */
[----:B------:R-:W-:Y:S02]  /*1c00*/  ULEA UR16, UR5, UR4, 0xc ;  /* 0x0000000405107291 */ /* 0x000fe4000f8e60ff */
[----:B------:R-:W-:Y:S02]  /*1c10*/  UISETP.NE.AND UP0, UPT, UR23, 0x8, UPT ;  /* 0x000000081700788c */ /* 0x000fe4000bf05270 */
[----:B------:R-:W-:Y:S02]  /*1c20*/  UIADD3 UR40, UP1, UPT, UR28, 0x80, URZ ;  /* 0x000000801c287890 */ /* 0x000fe4000ff3e0ff */
[----:B------:R-:W-:Y:S02]  /*1c30*/  USEL UR9, URZ, 0x1, UP0 ;  /* 0x00000001ff097887 */ /* 0x000fe40008000000 */
[----:B------:R-:W-:Y:S02]  /*1c40*/  USEL UR23, UR23, URZ, UP0 ;  /* 0x000000ff17177287 */ /* 0x000fe40008000000 */
[----:B------:R-:W-:Y:S02]  /*1c50*/  USHF.L.U32 UR18, UR30, 0x5, URZ ;  /* 0x000000051e127899 */ /* 0x000fe400080006ff */
[----:B------:R-:W-:Y:S01]  /*1c60*/  ULEA UR8, UR23, UR4, 0x3 ;  /* 0x0000000417087291 */ /* 0x000fe2000f8e18ff */
[----:B------:R-:W-:Y:S01]  /*1c70*/  LOP3.LUT R0, R0, UR9, RZ, 0x3c, !PT ;  /* 0x0000000900007c12 */ /* 0x000fe2000f8e3cff */
[----:B------:R-:W-:Y:S02]  /*1c80*/  UIADD3 UR16, UPT, UPT, UR16, 0xf300, URZ ;  /* 0x0000f30010107890 */ /* 0x000fe4000fffe0ff */
[----:B------:R-:W-:Y:S01]  /*1c90*/  UIADD3.X UR41, UPT, UPT, URZ, UR29, URZ, UP1, !UPT ;  /* 0x0000001dff297290 */ /* 0x000fe20008ffe4ff */
[----:B-1----:R-:W-:Y:S01]  /*1ca0*/  SHF.L.U32 R2, R0, 0x1f, RZ ;  /* 0x0000001f00027819 */ /* 0x002fe200000006ff */
[----:B------:R-:W-:Y:S02]  /*1cb0*/  UIADD3 UR38, UP0, UPT, UR28, 0x180, URZ ;  /* 0x000001801c267890 */ /* 0x000fe4000ff1e0ff */
[----:B------:R-:W-:Y:S01]  /*1cc0*/  UIADD3 UR30, UPT, UPT, UR30, 0x1, URZ ;  /* 0x000000011e1e7890 */ /* 0x000fe2000fffe0ff */
[----:B------:R3:W4:Y:S01]  /*1cd0*/  SYNCS.PHASECHK.TRANS64.TRYWAIT P0, [UR8+0x40], R2 ;  /* 0x00004002ff0075a7 */ /* 0x0007220008001108 */
[----:B------:R-:W-:Y:S01]  /*1ce0*/  UIMAD UR8, UR5, 0x3c00, UR4 ;  /* 0x00003c00050878a4 */ /* 0x000fe2000f8e0204 */
[----:B------:R-:W-:Y:S01]  /*1cf0*/  UMOV UR32, 0x0 ;  /* 0x0000000000207882 */ /* 0x000fe20000000000 */
[----:B------:R-:W-:Y:S01]  /*1d00*/  UMOV UR33, 0x10000000 ;  /* 0x1000000000217882 */ /* 0x000fe20000000000 */
[----:B------:R-:W-:Y:S01]  /*1d10*/  UMOV UR19, UR35 ;  /* 0x0000002300137c82 */ /* 0x000fe20008000000 */
[----:B------:R-:W-:Y:S01]  /*1d20*/  UMOV UR20, UR36 ;  /* 0x0000002400147c82 */ /* 0x000fe20008000000 */
[----:B------:R-:W-:Y:S01]  /*1d30*/  UIADD3 UR8, UPT, UPT, UR8, 0x17300, URZ ;  /* 0x0001730008087890 */ /* 0x000fe2000fffe0ff */
[----:B------:R3:W-:Y:S01]  /*1d40*/  UTMALDG.3D [UR16], [UR40], desc[UR32] ;  /* 0x00002010280075b4 */ /* 0x0007e20008011000 */
[----:B------:R-:W-:Y:S01]  /*1d50*/  UIADD3.X UR39, UPT, UPT, URZ, UR29, URZ, UP0, !UPT ;  /* 0x0000001dff277290 */ /* 0x000fe200087fe4ff */
[----:B------:R-:W-:Y:S01]  /*1d60*/  UMOV UR12, UR36 ;  /* 0x00000024000c7c82 */ /* 0x000fe20008000000 */
[----:B------:R-:W-:Y:S01]  /*1d70*/  UMOV UR9, UR17 ;  /* 0x0000001100097c82 */ /* 0x000fe20008000000 */
[----:B------:R-:W-:Y:S01]  /*1d80*/  UMOV UR10, UR18 ;  /* 0x00000012000a7c82 */ /* 0x000fe20008000000 */
[----:B------:R-:W-:Y:S01]  /*1d90*/  UISETP.NE.AND UP0, UPT, UR30, UR31, UPT ;  /* 0x0000001f1e00728c */ /* 0x000fe2000bf05270 */
[----:B------:R-:W-:Y:S04]  /*1da0*/  UMOV UR5, UR23 ;  /* 0x0000001700057c82 */ /* 0x000fe80008000000 */
[----:B------:R3:W-:Y:S04]  /*1db0*/  UTMALDG.3D [UR8], [UR38], desc[UR32] ;  /* 0x00002008260075b4 */ /* 0x0007e80008011000 */
[----:B------:R-:W-:Y:S05]  /*1dc0*/  BRA.U UP0, `(.L_x_31) ;  /* 0xfffffffd005c7547 */ /* 0x000fea000b83ffff */
.L_x_26:
[C---:B--2---:R-:W-:Y:S01]  /*1dd0*/  LEA R3, R9.reuse, UR4, 0x3 ;  /* 0x0000000409037c11 */ /* 0x044fe2000f8e18ff */
[----:B------:R-:W-:Y:S01]  /*1de0*/  NOP ;  /* 0x0000000000007918 */ /* 0x000fe20000000000 */
[----:B-1-3--:R-:W-:Y:S02]  /*1df0*/  SHF.L.U32 R2, R12, 0x1f, RZ ;  /* 0x0000001f0c027819 */ /* 0x00afe400000006ff */
[----:B------:R-:W-:Y:S02]  /*1e00*/  LEA R4, R9, UR4, 0x4 ;  /* 0x0000000409047c11 */ /* 0x000fe4000f8e20ff */
[----:B----4-:R-:W1:Y:S02]  /*1e10*/  SYNCS.PHASECHK.TRANS64.TRYWAIT P0, [R3+URZ+0xb0], R2 ;  /* 0x0000b002030075a7 */ /* 0x010e6400080011ff */
[----:B-1----:R-:W-:Y:S05]  /*1e20*/  @!P0 BRA `(.L_x_32) ;  /* 0x0000008400948947 */ /* 0x002fea0003800000 */
.L_x_123:
[----:B------:R-:W2:Y:S01]  /*1e30*/  LDS.128 R4, [R4+0x140] ;  /* 0x0001400004047984 */ /* 0x000ea20000000c00 */
[----:B------:R-:W-:Y:S01]  /*1e40*/  UISETP.GE.AND UP0, UPT, UR13, 0x1, UPT ;  /* 0x000000010d00788c */ /* 0x000fe2000bf06270 */
[----:B------:R-:W-:Y:S01]  /*1e50*/  @!PT LDS RZ, [RZ] ;  /* 0x00000000fffff984 */ /* 0x000fe20000000800 */
[----:B------:R-:W-:Y:S01]  /*1e60*/  @!PT LDS RZ, [RZ] ;  /* 0x00000000fffff984 */ /* 0x000fe20000000800 */
[----:B------:R-:W-:Y:S01]  /*1e70*/  @!PT LDS RZ, [RZ] ;  /* 0x00000000fffff984 */ /* 0x000fe20000000800 */
[----:B------:R-:W-:Y:S01]  /*1e80*/  @!PT LDS RZ, [RZ] ;  /* 0x00000000fffff984 */ /* 0x000fe20000000800 */
[----:B------:R3:W-:Y:S06]  /*1e90*/  MEMBAR.ALL.CTA ;  /* 0x0000000000007992 */ /* 0x0007ec0000008000 */
[----:B---3--:R-:W3:Y:S01]  /*1ea0*/  FENCE.VIEW.ASYNC.S ;  /* 0x00000000000073c6 */ /* 0x008ee20000000000 */
[----:B--2---:R-:W-:-:S13]  /*1eb0*/  LOP3.LUT P0, RZ, R6, 0x1, RZ, 0xc0, !PT ;  /* 0x0000000106ff7812 */ /* 0x004fda000780c0ff */
[----:B---3--:R-:W-:Y:S01]  /*1ec0*/  VOTEU.ANY UP1, P0 ;  /* 0x0000000000ff7886 */ /* 0x008fe20000020100 */
[----:B------:R-:W-:-:S13]  /*1ed0*/  PLOP3.LUT P0, PT, PT, PT, UP1, 0x80, 0x8 ;  /* 0x000000000008781c */ /* 0x000fda0003f0f018 */
[----:B-1----:R-:W-:Y:S02]  /*1ee0*/  @P0 LOP3.LUT R2, R5, 0xffff, RZ, 0xc0, !PT ;  /* 0x0000ffff05020812 */ /* 0x002fe400078ec0ff */
[----:B------:R-:W-:Y:S02]  /*1ef0*/  @P0 MOV R8, R4 ;  /* 0x0000000400080202 */ /* 0x000fe40000000f00 */
[----:B------:R-:W-:Y:S01]  /*1f00*/  @P0 R2UR UR8, R2 ;  /* 0x00000000020802ca */ /* 0x000fe200000e0000 */
[----:B------:R-:W-:Y:S01]  /*1f10*/  VIADD R2, R3, 0xc0 ;  /* 0x000000c003027836 */ /* 0x000fe20000000000 */
[----:B------:R-:W-:Y:S02]  /*1f20*/  @P0 SHF.R.U32.HI R4, RZ, 0x10, R5 ;  /* 0x00000010ff040819 */ /* 0x000fe40000011605 */
[----:B------:R-:W-:Y:S02]  /*1f30*/  @P0 R2UR UR9, R8 ;  /* 0x00000000080902ca */ /* 0x000fe400000e0000 */
[----:B------:R-:W-:-:S02]  /*1f40*/  PRMT R2, RZ, 0x654, R2 ;  /* 0x00000654ff027816 */ /* 0x000fc40000000002 */
[----:B------:R-:W-:Y:S02]  /*1f50*/  @P0 R2UR UR5, R4 ;  /* 0x00000000040502ca */ /* 0x000fe400000e0000 */
[----:B------:R1:W-:Y:S03]  /*1f60*/  SYNCS.ARRIVE.TRANS64.RED.A1T0 RZ, [R2+URZ], RZ ;  /* 0x000000ff02ff79a7 */ /* 0x0003e600081004ff */
[----:B------:R-:W-:-:S04]  /*1f70*/  @UP1 UMOV UR21, UR8 ;  /* 0x0000000800151c82 */ /* 0x000fc80008000000 */
[----:B------:R-:W-:-:S04]  /*1f80*/  @UP1 UMOV UR22, UR9 ;  /* 0x0000000900161c82 */ /* 0x000fc80008000000 */
[----:B------:R-:W-:Y:S01]  /*1f90*/  @UP1 UMOV UR36, UR5 ;  /* 0x0000000500241c82 */ /* 0x000fe20008000000 */
[----:B------:R-:W-:Y:S05]  /*1fa0*/  BRA.U !UP0, `(.L_x_33) ;  /* 0x0000000108d47547 */ /* 0x000fea000b800000 */
[----:B------:R-:W2:Y:S01]  /*1fb0*/  LDCU.128 UR8, c[0x0][0xb10] ;  /* 0x00016200ff0877ac */ /* 0x000ea20008000c00 */
[----:B------:R-:W3:Y:S01]  /*1fc0*/  LDCU UR5, c[0x0][0xb20] ;  /* 0x00016400ff0577ac */ /* 0x000ee20008000800 */
[----:B------:R-:W4:Y:S01]  /*1fd0*/  LDCU UR12, c[0x0][0xb0c] ;  /* 0x00016180ff0c77ac */ /* 0x000f220008000800 */
[----:B------:R-:W1:Y:S01]  /*1fe0*/  LDCU.64 UR16, c[0x0][0xb28] ;  /* 0x00016500ff1077ac */ /* 0x000e620008000a00 */
[----:B------:R-:W-:Y:S02]  /*1ff0*/  UISETP.NE.AND UP3, UPT, UR13, 0x1, UPT ;  /* 0x000000010d00788c */ /* 0x000fe4000bf65270 */
[----:B--2---:R-:W-:Y:S02]  /*2000*/  UIMAD.WIDE.U32 UR32, UR14, UR11, URZ ;  /* 0x0000000b0e2072a5 */ /* 0x004fe4000f8e00ff */
[----:B------:R-:W-:Y:S02]  /*2010*/  UIMAD.WIDE.U32 UR18, UR15, UR8, URZ ;  /* 0x000000080f1272a5 */ /* 0x000fe4000f8e00ff */
[----:B------:R-:W-:-:S02]  /*2020*/  UIMAD.WIDE.U32 UR30, UR21, UR11, URZ ;  /* 0x0000000b151e72a5 */ /* 0x000fc4000f8e00ff */
[----:B------:R-:W-:Y:S01]  /*2030*/  UISETP.NE.AND UP0, UPT, UR10, 0x1, UPT ;  /* 0x000000010a00788c */ /* 0x000fe2000bf05270 */
[----:B------:R-:W-:Y:S02]  /*2040*/  UMOV UR11, UR33 ;  /* 0x00000021000b7c82 */ /* 0x000fe40008000000 */
[----:B------:R-:W-:Y:S01]  /*2050*/  UMOV UR18, UR19 ;  /* 0x0000001300127c82 */ /* 0x000fe20008000000 */
[----:B---3--:R-:W-:Y:S02]  /*2060*/  USHF.R.U32.HI UR11, URZ, UR5, UR11 ;  /* 0x00000005ff0b7299 */ /* 0x008fe4000801160b */
[----:B----4-:R-:W-:Y:S02]  /*2070*/  UISETP.NE.AND UP2, UPT, UR12, 0x1, UPT ;  /* 0x000000010c00788c */ /* 0x010fe4000bf45270 */
[----:B------:R-:W-:Y:S02]  /*2080*/  USHF.R.U32.HI UR18, URZ, UR9, UR18 ;  /* 0x00000009ff127299 */ /* 0x000fe40008011612 */
[----:B------:R-:W-:-:S02]  /*2090*/  USEL UR11, UR14, UR11, !UP0 ;  /* 0x0000000b0e0b7287 */ /* 0x000fc4000c000000 */
[----:B------:R-:W-:Y:S02]  /*20a0*/  USEL UR18, UR15, UR18, !UP2 ;  /* 0x000000120f127287 */ /* 0x000fe4000d000000 */
[----:B-1----:R-:W-:Y:S02]  /*20b0*/  UIMAD.WIDE.U32 UR34, UR11, UR16, URZ ;  /* 0x000000100b2272a5 */ /* 0x002fe4000f8e00ff */
[----:B------:R-:W-:Y:S02]  /*20c0*/  UIMAD.WIDE.U32 UR32, UR22, UR8, URZ ;  /* 0x00000008162072a5 */ /* 0x000fe4000f8e00ff */
[----:B------:R-:W-:Y:S01]  /*20d0*/  UIMAD.WIDE.U32 UR38, UR18, UR16, URZ ;  /* 0x00000010122672a5 */ /* 0x000fe2000f8e00ff */
[----:B------:R-:W-:Y:S02]  /*20e0*/  UMOV UR30, UR31 ;  /* 0x0000001f001e7c82 */ /* 0x000fe40008000000 */
[----:B------:R-:W-:Y:S01]  /*20f0*/  UMOV UR34, UR35 ;  /* 0x0000002300227c82 */ /* 0x000fe20008000000 */
[----:B------:R-:W-:-:S02]  /*2100*/  USHF.R.U32.HI UR30, URZ, UR5, UR30 ;  /* 0x00000005ff1e7299 */ /* 0x000fc4000801161e */
[----:B------:R-:W-:Y:S01]  /*2110*/  @UP3 USHF.R.U32.HI UR11, URZ, UR17, UR34 ;  /* 0x00000011ff0b3299 */ /* 0x000fe20008011622 */
[----:B------:R-:W-:Y:S01]  /*2120*/  UMOV UR32, UR33 ;  /* 0x0000002100207c82 */ /* 0x000fe20008000000 */
[----:B------:R-:W-:Y:S01]  /*2130*/  UMOV UR38, UR39 ;  /* 0x0000002700267c82 */ /* 0x000fe20008000000 */
[----:B------:R-:W-:Y:S02]  /*2140*/  USHF.R.U32.HI UR32, URZ, UR9, UR32 ;  /* 0x00000009ff207299 */ /* 0x000fe40008011620 */
[----:B------:R-:W-:Y:S02]  /*2150*/  USEL UR30, UR21, UR30, !UP0 ;  /* 0x0000001e151e7287 */ /* 0x000fe4000c000000 */
[----:B------:R-:W-:Y:S02]  /*2160*/  @UP3 USHF.R.U32.HI UR18, URZ, UR17, UR38 ;  /* 0x00000011ff123299 */ /* 0x000fe40008011626 */
[----:B------:R-:W-:Y:S02]  /*2170*/  UIMAD UR11, UR13, UR11, URZ ;  /* 0x0000000b0d0b72a4 */ /* 0x000fe4000f8e02ff */
[----:B------:R-:W-:-:S02]  /*2180*/  USEL UR32, UR22, UR32, !UP2 ;  /* 0x0000002016207287 */ /* 0x000fc4000d000000 */
[----:B------:R-:W-:Y:S02]  /*2190*/  UIMAD UR5, UR13, UR18, URZ ;  /* 0x000000120d0572a4 */ /* 0x000fe4000f8e02ff */
        /* <DEDUP_REMOVED lines=22> */
.L_x_33:
[----:B------:R-:W2:Y:S02]  /*2300*/  LDCU UR5, c[0x0][0xb30] ;  /* 0x00016600ff0577ac */ /* 0x000ea40008000800 */
[----:B--2---:R-:W-:-:S09]  /*2310*/  UISETP.NE.AND UP0, UPT, UR5, 0x1, UPT ;  /* 0x000000010500788c */ /* 0x004fd2000bf05270 */
[----:B------:R-:W-:Y:S05]  /*2320*/  BRA.U UP0, `(.L_x_34) ;  /* 0x0000000100447547 */ /* 0x000fea000b800000 */
[----:B------:R-:W2:Y:S01]  /*2330*/  LDCU.128 UR8, c[0x0][0xb10] ;  /* 0x00016200ff0877ac */ /* 0x000ea20008000c00 */
[----:B------:R-:W3:Y:S01]  /*2340*/  LDCU UR12, c[0x0][0xb0c] ;  /* 0x00016180ff0c77ac */ /* 0x000ee20008000800 */
[----:B------:R-:W4:Y:S01]  /*2350*/  LDCU UR5, c[0x0][0xb20] ;  /* 0x00016400ff0577ac */ /* 0x000f220008000800 */
[----:B--2---:R-:W-:Y:S02]  /*2360*/  UIMAD.WIDE.U32 UR18, UR22, UR8, URZ ;  /* 0x00000008161272a5 */ /* 0x004fe4000f8e00ff */
[----:B------:R-:W-:Y:S02]  /*2370*/  UIMAD.WIDE.U32 UR16, UR21, UR11, URZ ;  /* 0x0000000b151072a5 */ /* 0x000fe4000f8e00ff */
[----:B---3--:R-:W-:Y:S02]  /*2380*/  UISETP.NE.AND UP2, UPT, UR12, 0x1, UPT ;  /* 0x000000010c00788c */ /* 0x008fe4000bf45270 */
[----:B------:R-:W-:Y:S01]  /*2390*/  UISETP.NE.AND UP0, UPT, UR10, 0x1, UPT ;  /* 0x000000010a00788c */ /* 0x000fe2000bf05270 */
[----:B------:R-:W-:-:S02]  /*23a0*/  UMOV UR8, UR19 ;  /* 0x0000001300087c82 */ /* 0x000fc40008000000 */
[----:B------:R-:W-:Y:S01]  /*23b0*/  UMOV UR16, UR17 ;  /* 0x0000001100107c82 */ /* 0x000fe20008000000 */
[----:B------:R-:W-:Y:S02]  /*23c0*/  USHF.R.U32.HI UR8, URZ, UR9, UR8 ;  /* 0x00000009ff087299 */ /* 0x000fe40008011608 */
[----:B----4-:R-:W-:Y:S02]  /*23d0*/  USHF.R.U32.HI UR5, URZ, UR5, UR16 ;  /* 0x00000005ff057299 */ /* 0x010fe40008011610 */
[----:B------:R-:W-:Y:S02]  /*23e0*/  USEL UR8, UR22, UR8, !UP2 ;  /* 0x0000000816087287 */ /* 0x000fe4000d000000 */
[----:B------:R-:W-:-:S04]  /*23f0*/  USEL UR5, UR21, UR5, !UP0 ;  /* 0x0000000515057287 */ /* 0x000fc8000c000000 */
[----:B------:R-:W-:Y:S02]  /*2400*/  UIADD3 UR9, UPT, UPT, UR8, -UR5, URZ ;  /* 0x8000000508097290 */ /* 0x000fe4000fffe0ff */
[----:B------:R-:W-:Y:S02]  /*2410*/  UIADD3 UR5, UPT, UPT, -UR8, UR5, URZ ;  /* 0x0000000508057290 */ /* 0x000fe4000fffe1ff */
[----:B------:R-:W-:Y:S02]  /*2420*/  UIMAD UR21, UR9, UR10, UR21 ;  /* 0x0000000a091572a4 */ /* 0x000fe4000f8e0215 */
[----:B------:R-:W-:-:S12]  /*2430*/  UIMAD UR22, UR5, UR12, UR22 ;  /* 0x0000000c051672a4 */ /* 0x000fd8000f8e0216 */
.L_x_34:
[----:B-1----:R-:W-:Y:S01]  /*2440*/  VIADD R2, R9, 0x1 ;  /* 0x0000000109027836 */ /* 0x002fe20000000000 */
[----:B------:R-:W-:Y:S01]  /*2450*/  PLOP3.LUT P1, PT, PT, PT, PT, 0x80, 0x8 ;  /* 0x000000000008781c */ /* 0x000fe20003f2f070 */
[----:B------:R-:W-:Y:S02]  /*2460*/  UIADD3 UR55, UPT, UPT, UR22, UR49, URZ ;  /* 0x0000003116377290 */ /* 0x000fe4000fffe0ff */
[----:B------:R-:W-:Y:S01]  /*2470*/  UIADD3 UR54, UPT, UPT, UR21, UR48, URZ ;  /* 0x0000003015367290 */ /* 0x000fe2000fffe0ff */
[----:B------:R-:W-:-:S04]  /*2480*/  ISETP.NE.AND P0, PT, R2, 0x2, PT ;  /* 0x000000020200780c */ /* 0x000fc80003f05270 */
[----:B------:R-:W-:Y:S02]  /*2490*/  SEL R3, RZ, 0x1, P0 ;  /* 0x00000001ff037807 */ /* 0x000fe40000000000 */
[----:B------:R-:W-:Y:S02]  /*24a0*/  SEL R9, R2, RZ, P0 ;  /* 0x000000ff02097207 */ /* 0x000fe40000000000 */
[----:B------:R-:W-:Y:S01]  /*24b0*/  LOP3.LUT R12, R12, R3, RZ, 0x3c, !PT ;  /* 0x000000030c0c7212 */ /* 0x000fe200078e3cff */
[----:B------:R-:W-:Y:S06]  /*24c0*/  BRA.U UP1, `(.L_x_35) ;  /* 0xfffffff1016c7547 */ /* 0x000fec000b83ffff */
[----:B------:R-:W-:Y:S01]  /*24d0*/  UIADD3 UR4, UPT, UPT, UR4, 0x40, URZ ;  /* 0x0000004004047890 */ /* 0x000fe2000fffe0ff */
[----:B------:R-:W-:-:S03]  /*24e0*/  SHF.L.U32 R2, R0, 0x1f, RZ ;  /* 0x0000001f00027819 */ /* 0x000fc600000006ff */
[----:B------:R-:W-:-:S09]  /*24f0*/  ULEA UR5, UR23, UR4, 0x3 ;  /* 0x0000000417057291 */ /* 0x000fd2000f8e18ff */
[----:B------:R-:W1:Y:S02]  /*2500*/  SYNCS.PHASECHK.TRANS64.TRYWAIT P0, [UR5], R2 ;  /* 0x00000002ff0075a7 */ /* 0x000e640008001105 */
[----:B-1----:R-:W-:Y:S05]  /*2510*/  @!P0 BRA `(.L_x_36) ;  /* 0x0000007c00ec8947 */ /* 0x002fea0003800000 */
.L_x_125:
[----:B------:R-:W-:-:S04]  /*2520*/  UIADD3 UR6, UPT, UPT, UR23, 0x1, URZ ;  /* 0x0000000117067890 */ /* 0x000fc8000fffe0ff */
[----:B------:R-:W-:-:S04]  /*2530*/  UISETP.NE.AND UP0, UPT, UR6, 0x8, UPT ;  /* 0x000000080600788c */ /* 0x000fc8000bf05270 */
[----:B------:R-:W-:Y:S02]  /*2540*/  USEL UR7, URZ, 0x1, UP0 ;  /* 0x00000001ff077887 */ /* 0x000fe40008000000 */
[----:B------:R-:W-:-:S04]  /*2550*/  USEL UR6, UR6, URZ, UP0 ;  /* 0x000000ff06067287 */ /* 0x000fc80008000000 */
[----:B------:R-:W-:Y:S01]  /*2560*/  ULEA UR5, UR6, UR4, 0x3 ;  /* 0x0000000406057291 */ /* 0x000fe2000f8e18ff */
[----:B------:R-:W-:-:S04]  /*2570*/  LOP3.LUT R0, R0, UR7, RZ, 0x3c, !PT ;  /* 0x0000000700007c12 */ /* 0x000fc8000f8e3cff */
[----:B-1----:R-:W-:-:S04]  /*2580*/  SHF.L.U32 R2, R0, 0x1f, RZ ;  /* 0x0000001f00027819 */ /* 0x002fc800000006ff */
[----:B------:R-:W1:Y:S02]  /*2590*/  SYNCS.PHASECHK.TRANS64.TRYWAIT P0, [UR5], R2 ;  /* 0x00000002ff0075a7 */ /* 0x000e640008001105 */
[----:B-1----:R-:W-:Y:S05]  /*25a0*/  @!P0 BRA `(.L_x_37) ;  /* 0x0000007c00e08947 */ /* 0x002fea0003800000 */
.L_x_127:
        /* <DEDUP_REMOVED lines=9> */
.L_x_129:
        /* <DEDUP_REMOVED lines=9> */
.L_x_131:
        /* <DEDUP_REMOVED lines=9> */
.L_x_133:
        /* <DEDUP_REMOVED lines=9> */
.L_x_135:
        /* <DEDUP_REMOVED lines=9> */
.L_x_137:
[----:B------:R-:W-:-:S04]  /*2880*/  UIADD3 UR6, UPT, UPT, UR6, 0x1, URZ ;  /* 0x0000000106067890 */ /* 0x000fc8000fffe0ff */
[----:B------:R-:W-:-:S04]  /*2890*/  UISETP.NE.AND UP0, UPT, UR6, 0x8, UPT ;  /* 0x000000080600788c */ /* 0x000fc8000bf05270 */
[----:B------:R-:W-:Y:S02]  /*28a0*/  USEL UR5, URZ, 0x1, UP0 ;  /* 0x00000001ff057887 */ /* 0x000fe40008000000 */
[----:B------:R-:W-:-:S04]  /*28b0*/  USEL UR6, UR6, URZ, UP0 ;  /* 0x000000ff06067287 */ /* 0x000fc80008000000 */
[----:B------:R-:W-:Y:S01]  /*28c0*/  ULEA UR6, UR6, UR4, 0x3 ;  /* 0x0000000406067291 */ /* 0x000fe2000f8e18ff */
[----:B-1----:R-:W-:-:S04]  /*28d0*/  LOP3.LUT R2, R0, UR5, RZ, 0x3c, !PT ;  /* 0x0000000500027c12 */ /* 0x002fc8000f8e3cff */
[----:B------:R-:W-:Y:S01]  /*28e0*/  SHF.L.U32 R2, R2, 0x1f, RZ ;  /* 0x0000001f02027819 */ /* 0x000fe200000006ff */
[----:B------:R-:W-:-:S07]  /*28f0*/  IMAD.U32 R0, RZ, RZ, UR6 ;  /* 0x00000006ff007e24 */ /* 0x000fce000f8e00ff */
.L_x_43:
[----:B-1----:R1:W2:Y:S02]  /*2900*/  SYNCS.PHASECHK.TRANS64.TRYWAIT P0, [R0+URZ], R2 ;  /* 0x00000002000075a7 */ /* 0x0022a400080011ff */
[----:B--2---:R-:W-:Y:S05]  /*2910*/  @!P0 NANOSLEEP.SYNCS 0x989680 ;  /* 0x009896800000895d */ /* 0x004fea0003900000 */
[----:B------:R-:W2:Y:S02]  /*2920*/  @!P0 SYNCS.PHASECHK.TRANS64 P0, [R0+URZ], R2 ;  /* 0x00000002000085a7 */ /* 0x000ea400080010ff */
[----:B--2---:R-:W-:Y:S05]  /*2930*/  @P0 EXIT ;  /* 0x000000000000094d */ /* 0x004fea0003800000 */
[----:B------:R-:W-:Y:S05]  /*2940*/  BRA `(.L_x_43) ;  /* 0xfffffffc00ec7947 */ /* 0x000fea000383ffff */
.L_x_17:
[----:B------:R-:W-:-:S04]  /*2950*/  UISETP.NE.AND UP0, UPT, UR7, URZ, UPT ;  /* 0x000000ff0700728c */ /* 0x000fc8000bf05270 */
[----:B------:R-:W-:-:S09]  /*2960*/  UISETP.NE.OR UP0, UPT, UR12, 0x1, UP0 ;  /* 0x000000010c00788c */ /* 0x000fd20008705670 */
[----:B------:R-:W-:Y:S05]  /*2970*/  BRA.U UP0, `(.L_x_44) ;  /* 0x0000000500507547 */ /* 0x000fea000b800000 */
[----:B------:R-:W-:Y:S01]  /*2980*/  HFMA2 R9, -RZ, RZ, 0, 0 ;  /* 0x00000000ff097431 */ /* 0x000fe200000001ff */
[----:B------:R-:W-:Y:S01]  /*2990*/  ISETP.NE.AND P2, PT, R14, RZ, PT ;  /* 0x000000ff0e00720c */ /* 0x000fe20003f45270 */
[----:B------:R-:W-:Y:S01]  /*29a0*/  IMAD.MOV.U32 R10, RZ, RZ, 0x1 ;  /* 0x00000001ff0a7424 */ /* 0x000fe200078e00ff */
[----:B------:R-:W-:Y:S01]  /*29b0*/  MOV R4, RZ ;  /* 0x000000ff00047202 */ /* 0x000fe20000000f00 */
[----:B------:R-:W-:Y:S01]  /*29c0*/  IMAD.MOV.U32 R12, RZ, RZ, RZ ;  /* 0x000000ffff0c7224 */ /* 0x000fe200078e00ff */
[----:B------:R-:W-:Y:S01]  /*29d0*/  UMOV UR4, 0x400 ;  /* 0x0000040000047882 */ /* 0x000fe20000000000 */
[----:B------:R-:W-:Y:S01]  /*29e0*/  IMAD.MOV.U32 R11, RZ, RZ, RZ ;  /* 0x000000ffff0b7224 */ /* 0x000fe200078e00ff */
[----:B------:R-:W-:Y:S01]  /*29f0*/  ULEA UR7, UR7, UR4, 0x18 ;  /* 0x0000000407077291 */ /* 0x000fe2000f8ec0ff */
[----:B------:R-:W-:-:S11]  /*2a00*/  UMOV UR6, URZ ;  /* 0x000000ff00067c82 */ /* 0x000fd60008000000 */
.L_x_48:
[----:B------:R-:W-:Y:S02]  /*2a10*/  LEA R0, R4, UR7, 0x3 ;  /* 0x0000000704007c11 */ /* 0x000fe4000f8e18ff */
[----:B------:R-:W-:-:S03]  /*2a20*/  SHF.L.U32 R2, R11, 0x1f, RZ ;  /* 0x0000001f0b027819 */ /* 0x000fc600000006ff */
[----:B------:R-:W-:Y:S01]  /*2a30*/  VIADD R3, R0, 0x120 ;  /* 0x0000012000037836 */ /* 0x000fe20000000000 */
[----:B------:R-:W2:Y:S02]  /*2a40*/  SYNCS.PHASECHK.TRANS64.TRYWAIT P0, [R0+URZ+0x110], R2 ;  /* 0x00011002000075a7 */ /* 0x000ea400080011ff */
[----:B--2---:R-:W-:Y:S05]  /*2a50*/  @!P0 BRA `(.L_x_45) ;  /* 0x0000007c00448947 */ /* 0x004fea0003800000 */
.L_x_138:
[----:B------:R-:W-:Y:S01]  /*2a60*/  ULEA UR5, UR6, UR7, 0x3 ;  /* 0x0000000706057291 */ /* 0x000fe2000f8e18ff */
[----:B--2---:R-:W-:Y:S01]  /*2a70*/  PRMT R0, RZ, 0x654, R3 ;  /* 0x00000654ff007816 */ /* 0x004fe20000000003 */
[----:B------:R-:W-:Y:S01]  /*2a80*/  @!P2 IMAD.MOV.U32 R5, RZ, RZ, 0x10 ;  /* 0x00000010ff05a424 */ /* 0x000fe200078e00ff */
[----:B------:R-:W-:Y:S01]  /*2a90*/  SHF.L.U32 R2, R10, 0x1f, RZ ;  /* 0x0000001f0a027819 */ /* 0x000fe200000006ff */
[----:B------:R-:W-:Y:S01]  /*2aa0*/  UIADD3 UR4, UPT, UPT, UR5, 0xb0, URZ ;  /* 0x000000b005047890 */ /* 0x000fe2000fffe0ff */
[----:B------:R2:W-:Y:S04]  /*2ab0*/  SYNCS.ARRIVE.TRANS64.RED.A1T0 RZ, [R0+URZ], RZ ;  /* 0x000000ff00ff79a7 */ /* 0x0005e800081004ff */
[----:B------:R-:W3:Y:S01]  /*2ac0*/  SYNCS.PHASECHK.TRANS64.TRYWAIT P0, [UR5+0xc0], R2 ;  /* 0x0000c002ff0075a7 */ /* 0x000ee20008001105 */
[----:B--2---:R-:W-:-:S05]  /*2ad0*/  IMAD.U32 R0, RZ, RZ, UR4 ;  /* 0x00000004ff007e24 */ /* 0x004fca000f8e00ff */
[----:B------:R-:W-:Y:S01]  /*2ae0*/  PRMT R0, R14, 0x654, R0 ;  /* 0x000006540e007816 */ /* 0x000fe20000000000 */
[----:B---3--:R-:W-:Y:S06]  /*2af0*/  @!P0 BRA `(.L_x_46) ;  /* 0x0000007c00308947 */ /* 0x008fec0003800000 */
.L_x_140:
[----:B------:R-:W-:Y:S01]  /*2b00*/  ULEA UR4, UR6, UR7, 0x4 ;  /* 0x0000000706047291 */ /* 0x000fe2000f8e20ff */
[----:B------:R-:W-:Y:S01]  /*2b10*/  SEL R13, R0, R13, !P2 ;  /* 0x0000000d000d7207 */ /* 0x000fe20005000000 */
[----:B------:R-:W-:Y:S01]  /*2b20*/  UIADD3 UR5, UPT, UPT, UR5, 0xb0, URZ ;  /* 0x000000b005057890 */ /* 0x000fe2000fffe0ff */
[----:B------:R-:W-:Y:S01]  /*2b30*/  LEA R0, R9, UR7, 0x3 ;  /* 0x0000000709007c11 */ /* 0x000fe2000f8e18ff */
[----:B------:R-:W-:Y:S01]  /*2b40*/  UIADD3 UR4, UPT, UPT, UR4, 0x140, URZ ;  /* 0x0000014004047890 */ /* 0x000fe2000fffe0ff */
[----:B--2---:R-:W-:Y:S01]  /*2b50*/  SHF.L.U32 R2, R12, 0x1f, RZ ;  /* 0x0000001f0c027819 */ /* 0x004fe200000006ff */
[----:B------:R2:W-:Y:S01]  /*2b60*/  @!P2 SYNCS.ARRIVE.TRANS64.RED RZ, [R13+URZ], R5 ;  /* 0x000000050dffa9a7 */ /* 0x0005e200080004ff */
[----:B------:R-:W-:Y:S01]  /*2b70*/  UIADD3 UR6, UPT, UPT, UR6, 0x1, URZ ;  /* 0x0000000106067890 */ /* 0x000fe2000fffe0ff */
[----:B------:R-:W-:-:S03]  /*2b80*/  VIADD R8, R4, 0x1 ;  /* 0x0000000104087836 */ /* 0x000fc60000000000 */
[----:B------:R-:W-:Y:S02]  /*2b90*/  UISETP.NE.AND UP0, UPT, UR6, 0x2, UPT ;  /* 0x000000020600788c */ /* 0x000fe4000bf05270 */
[----:B------:R-:W-:Y:S06]  /*2ba0*/  UGETNEXTWORKID.BROADCAST [UR4], [UR5] ;  /* 0x00000000040073ca */ /* 0x000fec0008000100 */
[----:B------:R-:W-:Y:S01]  /*2bb0*/  USEL UR4, URZ, 0x1, UP0 ;  /* 0x00000001ff047887 */ /* 0x000fe20008000000 */
[----:B------:R-:W-:Y:S01]  /*2bc0*/  ISETP.NE.AND P0, PT, R8, 0x2, PT ;  /* 0x000000020800780c */ /* 0x000fe20003f05270 */
[----:B------:R-:W-:Y:S01]  /*2bd0*/  USEL UR6, UR6, URZ, UP0 ;  /* 0x000000ff06067287 */ /* 0x000fe20008000000 */
[----:B------:R-:W3:Y:S03]  /*2be0*/  SYNCS.PHASECHK.TRANS64.TRYWAIT P1, [R0+URZ+0xb0], R2 ;  /* 0x0000b002000075a7 */ /* 0x000ee600080211ff */
[----:B------:R-:W-:Y:S01]  /*2bf0*/  LOP3.LUT R10, R10, UR4, RZ, 0x3c, !PT ;  /* 0x000000040a0a7c12 */ /* 0x000fe2000f8e3cff */
[----:B--23--:R-:W-:Y:S07]  /*2c00*/  @!P1 BRA `(.L_x_47) ;  /* 0x0000007c00049947 */ /* 0x00cfee0003800000 */
.L_x_141:
[----:B--2---:R-:W-:Y:S01]  /*2c10*/  LEA R2, R9, UR7, 0x4 ;  /* 0x0000000709027c11 */ /* 0x004fe2000f8e20ff */
[----:B------:R-:W-:-:S04]  /*2c20*/  VIADD R0, R0, 0xc0 ;  /* 0x000000c000007836 */ /* 0x000fc80000000000 */
[----:B------:R2:W3:Y:S01]  /*2c30*/  LDS.128 R4, [R2+0x140] ;  /* 0x0001400002047984 */ /* 0x0004e20000000c00 */
[----:B------:R-:W-:Y:S01]  /*2c40*/  PRMT R0, RZ, 0x654, R0 ;  /* 0x00000654ff007816 */ /* 0x000fe20000000000 */
[----:B------:R-:W-:Y:S01]  /*2c50*/  @!PT LDS RZ, [RZ] ;  /* 0x00000000fffff984 */ /* 0x000fe20000000800 */
[----:B------:R-:W-:Y:S01]  /*2c60*/  @!PT LDS RZ, [RZ] ;  /* 0x00000000fffff984 */ /* 0x000fe20000000800 */
[----:B------:R-:W-:Y:S01]  /*2c70*/  @!PT LDS RZ, [RZ] ;  /* 0x00000000fffff984 */ /* 0x000fe20000000800 */
[----:B------:R-:W-:Y:S01]  /*2c80*/  @!PT LDS RZ, [RZ] ;  /* 0x00000000fffff984 */ /* 0x000fe20000000800 */
[----:B------:R4:W-:Y:S06]  /*2c90*/  MEMBAR.ALL.CTA ;  /* 0x0000000000007992 */ /* 0x0009ec0000008000 */
[----:B----4-:R-:W4:Y:S01]  /*2ca0*/  FENCE.VIEW.ASYNC.S ;  /* 0x00000000000073c6 */ /* 0x010f220000000000 */
[----:B--2---:R-:W-:-:S04]  /*2cb0*/  SEL R2, RZ, 0x1, P0 ;  /* 0x00000001ff027807 */ /* 0x004fc80000000000 */
[----:B------:R-:W-:Y:S01]  /*2cc0*/  LOP3.LUT R11, R11, R2, RZ, 0x3c, !PT ;  /* 0x000000020b0b7212 */ /* 0x000fe200078e3cff */
[----:B----4-:R2:W-:Y:S01]  /*2cd0*/  SYNCS.ARRIVE.TRANS64.RED.A1T0 RZ, [R0+URZ], RZ ;  /* 0x000000ff00ff79a7 */ /* 0x0105e200081004ff */
[----:B---3--:R-:W-:Y:S02]  /*2ce0*/  LOP3.LUT P3, RZ, R6, 0x1, RZ, 0xc0, !PT ;  /* 0x0000000106ff7812 */ /* 0x008fe4000786c0ff */
[----:B------:R-:W-:Y:S01]  /*2cf0*/  SEL R4, R8, RZ, P0 ;  /* 0x000000ff08047207 */ /* 0x000fe20000000000 */
[----:B--2---:R-:W-:-:S05]  /*2d00*/  VIADD R0, R9, 0x1 ;  /* 0x0000000109007836 */ /* 0x004fca0000000000 */
[----:B------:R-:W-:-:S04]  /*2d10*/  ISETP.NE.AND P1, PT, R0, 0x2, PT ;  /* 0x000000020000780c */ /* 0x000fc80003f25270 */
[----:B------:R-:W-:Y:S02]  /*2d20*/  SEL R3, RZ, 0x1, P1 ;  /* 0x00000001ff037807 */ /* 0x000fe40000800000 */
[----:B------:R-:W-:Y:S02]  /*2d30*/  SEL R9, R0, RZ, P1 ;  /* 0x000000ff00097207 */ /* 0x000fe40000800000 */
[----:B------:R-:W-:Y:S01]  /*2d40*/  LOP3.LUT R12, R12, R3, RZ, 0x3c, !PT ;  /* 0x000000030c0c7212 */ /* 0x000fe200078e3cff */
[----:B------:R-:W-:Y:S06]  /*2d50*/  @P3 BRA `(.L_x_48) ;  /* 0xfffffffc002c3947 */ /* 0x000fec000383ffff */
[----:B------:R-:W-:Y:S01]  /*2d60*/  ULEA UR5, UR6, UR7, 0x3 ;  /* 0x0000000706057291 */ /* 0x000fe2000f8e18ff */
[----:B------:R-:W-:-:S08]  /*2d70*/  SHF.L.U32 R0, R10, 0x1f, RZ ;  /* 0x0000001f0a007819 */ /* 0x000fd000000006ff */
[----:B------:R-:W2:Y:S02]  /*2d80*/  SYNCS.PHASECHK.TRANS64 P0, [UR5+0xc0], R0 ;  /* 0x0000c000ff0075a7 */ /* 0x000ea40008001005 */
[----:B--2---:R-:W-:Y:S05]  /*2d90*/  @P0 BRA `(.L_x_49) ;  /* 0x0000000000080947 */ /* 0x004fea0003800000 */
[----:B------:R-:W2:Y:S02]  /*2da0*/  SYNCS.PHASECHK.TRANS64.TRYWAIT P0, [UR5+0xc0], R0 ;  /* 0x0000c000ff0075a7 */ /* 0x000ea40008001105 */
[----:B--2---:R-:W-:Y:S05]  /*2db0*/  @!P0 BRA `(.L_x_50) ;  /* 0x0000007800ac8947 */ /* 0x004fea0003800000 */
.L_x_49:
[----:B------:R-:W-:-:S04]  /*2dc0*/  UIADD3 UR4, UPT, UPT, UR6, 0x1, URZ ;  /* 0x0000000106047890 */ /* 0x000fc8000fffe0ff */
[----:B------:R-:W-:-:S04]  /*2dd0*/  UISETP.NE.AND UP0, UPT, UR4, 0x2, UPT ;  /* 0x000000020400788c */ /* 0x000fc8000bf05270 */
[----:B------:R-:W-:Y:S02]  /*2de0*/  USEL UR8, URZ, 0x1, UP0 ;  /* 0x00000001ff087887 */ /* 0x000fe40008000000 */
[----:B------:R-:W-:-:S04]  /*2df0*/  USEL UR4, UR4, URZ, UP0 ;  /* 0x000000ff04047287 */ /* 0x000fc80008000000 */
[----:B------:R-:W-:Y:S01]  /*2e00*/  ULEA UR4, UR4, UR7, 0x3 ;  /* 0x0000000704047291 */ /* 0x000fe2000f8e18ff */
[----:B--2---:R-:W-:-:S04]  /*2e10*/  LOP3.LUT R2, R10, UR8, RZ, 0x3c, !PT ;  /* 0x000000080a027c12 */ /* 0x004fc8000f8e3cff */
[----:B------:R-:W-:-:S04]  /*2e20*/  SHF.L.U32 R0, R2, 0x1f, RZ ;  /* 0x0000001f02007819 */ /* 0x000fc800000006ff */
[----:B------:R-:W2:Y:S02]  /*2e30*/  SYNCS.PHASECHK.TRANS64 P0, [UR4+0xc0], R0 ;  /* 0x0000c000ff0075a7 */ /* 0x000ea40008001004 */
[----:B-12---:R-:W-:Y:S05]  /*2e40*/  @P0 EXIT ;  /* 0x000000000000094d */ /* 0x006fea0003800000 */
[----:B------:R-:W-:Y:S02]  /*2e50*/  SHF.L.U32 R2, R2, 0x1f, RZ ;  /* 0x0000001f02027819 */ /* 0x000fe400000006ff */
[----:B------:R-:W-:-:S07]  /*2e60*/  MOV R0, UR4 ;  /* 0x0000000400007c02 */ /* 0x000fce0008000f00 */
.L_x_51:
[----:B-1----:R1:W2:Y:S02]  /*2e70*/  SYNCS.PHASECHK.TRANS64.TRYWAIT P0, [R0+URZ+0xc0], R2 ;  /* 0x0000c002000075a7 */ /* 0x0022a400080011ff */
[----:B--2---:R-:W-:Y:S05]  /*2e80*/  @!P0 NANOSLEEP.SYNCS 0x989680 ;  /* 0x009896800000895d */ /* 0x004fea0003900000 */
[----:B------:R-:W2:Y:S02]  /*2e90*/  @!P0 SYNCS.PHASECHK.TRANS64 P0, [R0+URZ+0xc0], R2 ;  /* 0x0000c002000085a7 */ /* 0x000ea400080010ff */
[----:B--2---:R-:W-:Y:S05]  /*2ea0*/  @P0 EXIT ;  /* 0x000000000000094d */ /* 0x004fea0003800000 */
[----:B------:R-:W-:Y:S05]  /*2eb0*/  BRA `(.L_x_51) ;  /* 0xfffffffc00ec7947 */ /* 0x000fea000383ffff */
.L_x_44:
[----:B------:R-:W-:-:S09]  /*2ec0*/  UISETP.NE.AND UP0, UPT, UR12, URZ, UPT ;  /* 0x000000ff0c00728c */ /* 0x000fd2000bf05270 */
[----:B------:R-:W-:Y:S05]  /*2ed0*/  BRA.U UP0, `(.L_x_52) ;  /* 0x0000000d00947547 */ /* 0x000fea000b800000 */
[----:B------:R-:W-:Y:S01]  /*2ee0*/  UMOV UR4, 0x40 ;  /* 0x0000004000047882 */ /* 0x000fe20000000000 */
[----:B------:R-:W-:Y:S01]  /*2ef0*/  NOP ;  /* 0x0000000000007918 */ /* 0x000fe20000000000 */
[----:B------:R-:W-:Y:S01]  /*2f00*/  ULEA UR4, UR7, UR4, 0x18 ;  /* 0x0000000407047291 */ /* 0x000fe2000f8ec0ff */
[----:B------:R-:W-:Y:S02]  /*2f10*/  UMOV UR5, 0x400 ;  /* 0x0000040000057882 */ /* 0x000fe40000000000 */
[----:B------:R-:W-:-:S06]  /*2f20*/  ULEA UR7, UR7, UR5, 0x18 ;  /* 0x0000000507077291 */ /* 0x000fcc000f8ec0ff */
[----:B------:R-:W2:Y:S02]  /*2f30*/  LDS.U8 R0, [UR4+0x1c] ;  /* 0x00001c04ff007984 */ /* 0x000ea40008000000 */
[----:B--2---:R-:W-:-:S13]  /*2f40*/  ISETP.NE.AND P0, PT, R0, RZ, PT ;  /* 0x000000ff0000720c */ /* 0x004fda0003f05270 */
[----:B------:R-:W-:Y:S05]  /*2f50*/  @P0 BRA `(.L_x_53) ;  /* 0x0000000000580947 */ /* 0x000fea0003800000 */
[----:B------:R-:W-:-:S13]  /*2f60*/  ELECT P0, URZ, PT ;  /* 0x0000000000ff782f */ /* 0x000fda0003800000 */
[----:B------:R-:W-:Y:S05]  /*2f70*/  @!P0 BRA `(.L_x_54) ;  /* 0x0000000000608947 */ /* 0x000fea0003800000 */
[----:B------:R-:W-:Y:S01]  /*2f80*/  UMOV UR5, 0x10 ;  /* 0x0000001000057882 */ /* 0x000fe20000000000 */
[----:B------:R-:W-:Y:S01]  /*2f90*/  HFMA2 R2, -RZ, RZ, 0, 5.9604644775390625e-08 ;  /* 0x00000001ff027431 */ /* 0x000fe200000001ff */
[----:B------:R-:W-:-:S03]  /*2fa0*/  MOV R3, 0xffff ;  /* 0x0000ffff00037802 */ /* 0x000fc60000000f00 */
[----:B------:R-:W-:Y:S04]  /*2fb0*/  DEPBAR.LE SB2, 0x36 ;  /* 0x0000ad800000791a */ /* 0x000fe80000000000 */
[----:B------:R-:W2:Y:S02]  /*2fc0*/  UTCATOMSWS.FIND_AND_SET.ALIGN UP0, UR5, UR5 ;  /* 0x00000005000575e3 */ /* 0x000ea40008000800 */
[----:B--2---:R-:W-:Y:S01]  /*2fd0*/  MOV R0, UR5 ;  /* 0x0000000500007c02 */ /* 0x004fe20008000f00 */
[----:B------:R-:W-:Y:S06]  /*2fe0*/  BRA.U UP0, `(.L_x_55) ;  /* 0x0000000100187547 */ /* 0x000fec000b800000 */
.L_x_56:
[----:B------:R-:W-:Y:S05]  /*2ff0*/  NANOSLEEP 0x64 ;  /* 0x000000640000795d */ /* 0x000fea0003800000 */
[----:B------:R-:W-:-:S05]  /*3000*/  UMOV UR5, 0x10 ;  /* 0x0000001000057882 */ /* 0x000fca0000000000 */
[----:B------:R-:W-:Y:S04]  /*3010*/  DEPBAR.LE SB2, 0x36 ;  /* 0x0000ad800000791a */ /* 0x000fe80000000000 */
[----:B------:R-:W2:Y:S02]  /*3020*/  UTCATOMSWS.FIND_AND_SET.ALIGN UP0, UR5, UR5 ;  /* 0x00000005000575e3 */ /* 0x000ea40008000800 */
[----:B--2---:R-:W-:Y:S01]  /*3030*/  MOV R0, UR5 ;  /* 0x0000000500007c02 */ /* 0x004fe20008000f00 */
[----:B------:R-:W-:Y:S05]  /*3040*/  BRA.U !UP0, `(.L_x_56) ;  /* 0xfffffffd08e87547 */ /* 0x000fea000b83ffff */
.L_x_55:
[-C--:B------:R-:W-:Y:S02]  /*3050*/  SHF.L.U32 R3, R3, R0.reuse, RZ ;  /* 0x0000000003037219 */ /* 0x080fe400000006ff */
[----:B------:R-:W-:Y:S01]  /*3060*/  SHF.L.U32 R2, R2, R0, RZ ;  /* 0x0000000002027219 */ /* 0x000fe200000006ff */
[----:B------:R-:W-:Y:S02]  /*3070*/  IMAD.SHL.U32 R0, R0, 0x20, RZ ;  /* 0x0000002000007824 */ /* 0x000fe400078e00ff */
[----:B------:R2:W-:Y:S04]  /*3080*/  ATOMS.OR RZ, [UR4+0x14], R3 ;  /* 0x00001403ffff798c */ /* 0x0005e8000b000004 */
[----:B------:R2:W-:Y:S04]  /*3090*/  ATOMS.OR RZ, [UR4+0x18], R2 ;  /* 0x00001802ffff798c */ /* 0x0005e8000b000004 */
[----:B------:R2:W-:Y:S01]  /*30a0*/  STS [UR7+0x160], R0 ;  /* 0x00016000ff007988 */ /* 0x0005e20008000807 */
[----:B------:R-:W-:Y:S05]  /*30b0*/  BRA `(.L_x_54) ;  /* 0x0000000000107947 */ /* 0x000fea0003800000 */
.L_x_53:
[----:B------:R-:W-:Y:S02]  /*30c0*/  MOV R0, 0xffffffff ;  /* 0xffffffff00007802 */ /* 0x000fe40000000f00 */
[----:B------:R-:W-:-:S03]  /*30d0*/  MOV R2, 0x3100 ;  /* 0x0000310000027802 */ /* 0x000fc60000000f00 */
[----:B------:R2:W-:Y:S04]  /*30e0*/  STS [UR7+0x160], R0 ;  /* 0x00016000ff007988 */ /* 0x0005e80008000807 */
[----:B-12--5:R-:W-:Y:S05]  /*30f0*/  CALL.REL.NOINC `($__internal_1_$__cuda_sm10x_tcgen05_guardrail_trap_phase_invalid_during_alloc) ;  /* 0x0000007c00407944 */ /* 0x026fea0003c00000 */
.L_x_54:
[----:B------:R-:W-:Y:S05]  /*3100*/  WARPSYNC.ALL ;  /* 0x0000000000007948 */ /* 0x000fea0003800000 */
[----:B------:R-:W3:Y:S01]  /*3110*/  S2UR UR9, SR_CgaCtaId ;  /* 0x00000000000979c3 */ /* 0x000ee20000008800 */
[----:B------:R-:W-:Y:S01]  /*3120*/  UMOV UR4, 0x400 ;  /* 0x0000040000047882 */ /* 0x000fe20000000000 */
[----:B------:R-:W-:-:S06]  /*3130*/  NOP ;  /* 0x0000000000007918 */ /* 0x000fcc0000000000 */
[----:B------:R-:W-:Y:S06]  /*3140*/  BAR.ARV 0x6, 0xa0 ;  /* 0x0182800000007b1d */ /* 0x000fec0000002000 */
[----:B------:R-:W4:Y:S01]  /*3150*/  LDCU UR5, c[0x0][0x38c] ;  /* 0x00007180ff0577ac */ /* 0x000f220008000800 */
[----:B------:R-:W-:Y:S02]  /*3160*/  HFMA2 R12, -RZ, RZ, 0, 0 ;  /* 0x00000000ff0c7431 */ /* 0x000fe400000001ff */
[----:B------:R-:W-:Y:S02]  /*3170*/  IMAD.MOV.U32 R7, RZ, RZ, 0x1 ;  /* 0x00000001ff077424 */ /* 0x000fe400078e00ff */
[----:B--2---:R-:W-:Y:S01]  /*3180*/  IMAD.MOV.U32 R2, RZ, RZ, RZ ;  /* 0x000000ffff027224 */ /* 0x004fe200078e00ff */
[----:B------:R-:W-:Y:S01]  /*3190*/  UMOV UR12, URZ ;  /* 0x000000ff000c7c82 */ /* 0x000fe20008000000 */
[----:B------:R-:W-:Y:S01]  /*31a0*/  UMOV UR11, URZ ;  /* 0x000000ff000b7c82 */ /* 0x000fe20008000000 */
[----:B------:R-:W-:Y:S01]  /*31b0*/  UMOV UR22, 0x0 ;  /* 0x0000000000167882 */ /* 0x000fe20000000000 */
[----:B------:R-:W-:Y:S01]  /*31c0*/  UMOV UR23, 0x43c0490 ;  /* 0x043c049000177882 */ /* 0x000fe20000000000 */
[----:B------:R-:W-:Y:S01]  /*31d0*/  UMOV UR20, 0x0 ;  /* 0x0000000000147882 */ /* 0x000fe20000000000 */
[----:B---3--:R-:W-:Y:S01]  /*31e0*/  ULEA UR9, UR9, UR4, 0x18 ;  /* 0x0000000409097291 */ /* 0x008fe2000f8ec0ff */
[----:B------:R-:W2:Y:S03]  /*31f0*/  LDCU UR4, c[0x0][0x38c] ;  /* 0x00007180ff0477ac */ /* 0x000ea60008000800 */
[----:B------:R-:W-:-:S02]  /*3200*/  UIADD3 UR10, UPT, UPT, UR9, 0xf300, URZ ;  /* 0x0000f300090a7890 */ /* 0x000fc4000fffe0ff */
[----:B----4-:R-:W-:-:S03]  /*3210*/  UISETP.GE.AND UP4, UPT, UR5, 0x1, UPT ;  /* 0x000000010500788c */ /* 0x010fc6000bf86270 */
[----:B------:R-:W1:Y:S01]  /*3220*/  LDS R0, [UR9+0x160] ;  /* 0x00016009ff007984 */ /* 0x000e620008000800 */
[----:B------:R-:W-:Y:S01]  /*3230*/  USHF.R.U32.HI UR10, URZ, 0x4, UR10 ;  /* 0x00000004ff0a7899 */ /* 0x000fe2000801160a */
[----:B------:R-:W-:-:S03]  /*3240*/  UMOV UR21, 0x43c0490 ;  /* 0x043c049000157882 */ /* 0x000fc60000000000 */
[----:B------:R-:W-:-:S04]  /*3250*/  ULOP3.LUT UR10, UR10, 0x3fff, URZ, 0xc0, !UPT ;  /* 0x00003fff0a0a7892 */ /* 0x000fc8000f8ec0ff */
[----:B------:R-:W-:Y:S02]  /*3260*/  ULOP3.LUT UR10, UR10, 0x10000, URZ, 0xfc, !UPT ;  /* 0x000100000a0a7892 */ /* 0x000fe4000f8efcff */
[----:B--2---:R-:W-:-:S04]  /*3270*/  UIADD3 UR4, UPT, UPT, UR4, 0x1f, URZ ;  /* 0x0000001f04047890 */ /* 0x004fc8000fffe0ff */
[----:B------:R-:W-:-:S04]  /*3280*/  USHF.R.S32.HI UR8, URZ, 0x1f, UR4 ;  /* 0x0000001fff087899 */ /* 0x000fc80008011404 */
[----:B------:R-:W-:Y:S02]  /*3290*/  ULEA.HI UR8, UR8, UR4, URZ, 0x5 ;  /* 0x0000000408087291 */ /* 0x000fe4000f8f28ff */
[----:B------:R-:W-:Y:S02]  /*32a0*/  UIADD3 UR4, UPT, UPT, UR9, 0x17300, URZ ;  /* 0x0001730009047890 */ /* 0x000fe4000fffe0ff */
[----:B------:R-:W-:Y:S02]  /*32b0*/  USHF.R.S32.HI UR8, URZ, 0x5, UR8 ;  /* 0x00000005ff087899 */ /* 0x000fe40008011408 */
[----:B------:R-:W-:Y:S02]  /*32c0*/  USHF.R.U32.HI UR4, URZ, 0x4, UR4 ;  /* 0x00000004ff047899 */ /* 0x000fe40008011604 */
[----:B------:R-:W-:Y:S02]  /*32d0*/  UISETP.LT.AND UP0, UPT, UR8, 0x1, UPT ;  /* 0x000000010800788c */ /* 0x000fe4000bf01270 */
[----:B------:R-:W-:-:S02]  /*32e0*/  ULOP3.LUT UR4, UR4, 0x3fff, URZ, 0xc0, !UPT ;  /* 0x00003fff04047892 */ /* 0x000fc4000f8ec0ff */
[----:B------:R-:W-:Y:S02]  /*32f0*/  USEL UR16, UR8, 0x1, !UP0 ;  /* 0x0000000108107887 */ /* 0x000fe4000c000000 */
[----:B------:R-:W-:Y:S02]  /*3300*/  ULOP3.LUT UR4, UR4, 0x10000, URZ, 0xfc, !UPT ;  /* 0x0001000004047892 */ /* 0x000fe4000f8efcff */
[----:B------:R-:W-:Y:S01]  /*3310*/  UIADD3 UR16, UPT, UPT, -UR16, URZ, URZ ;  /* 0x000000ff10107290 */ /* 0x000fe2000fffe1ff */
[----:B-1----:R-:W-:Y:S02]  /*3320*/  R2UR UR13, R0 ;  /* 0x00000000000d72ca */ /* 0x002fe400000e0000 */
[----:B------:R-:W-:-:S13]  /*3330*/  MOV R0, RZ ;  /* 0x000000ff00007202 */ /* 0x000fda0000000f00 */
.L_x_63:
[----:B------:R-:W-:Y:S02]  /*3340*/  LEA R3, R2, UR9, 0x3 ;  /* 0x0000000902037c11 */ /* 0x000fe4000f8e18ff */
[----:B------:R-:W-:Y:S02]  /*3350*/  SHF.L.U32 R4, R12, 0x1f, RZ ;  /* 0x0000001f0c047819 */ /* 0x000fe400000006ff */
[----:B------:R-:W-:Y:S01]  /*3360*/  PLOP3.LUT P0, PT, PT, PT, UP4, 0x80, 0x8 ;  /* 0x000000000008781c */ /* 0x000fe20003f0f048 */
[----:B------:R-:W-:Y:S01]  /*3370*/  VIADD R5, R3, 0xc0 ;  /* 0x000000c003057836 */ /* 0x000fe20000000000 */
[----:B-1----:R-:W1:Y:S02]  /*3380*/  SYNCS.PHASECHK.TRANS64.TRYWAIT P1, [R3+URZ+0xb0], R4 ;  /* 0x0000b004030075a7 */ /* 0x002e6400080211ff */
[----:B-1----:R-:W-:Y:S09]  /*3390*/  @!P1 BRA `(.L_x_57) ;  /* 0x00000074004c9947 */ /* 0x002ff20003800000 */
.L_x_143:
[----:B------:R-:W-:Y:S01]  /*33a0*/  LEA R6, R2, UR9, 0x4 ;  /* 0x0000000902067c11 */ /* 0x000fe2000f8e20ff */
[----:B------:R-:W-:Y:S01]  /*33b0*/  @UP4 ULEA UR5, UR11, UR9, 0x3 ;  /* 0x000000090b054291 */ /* 0x000fe2000f8e18ff */
[----:B------:R-:W-:Y:S01]  /*33c0*/  PLOP3.LUT P1, PT, PT, PT, PT, 0x80, 0x8 ;  /* 0x000000000008781c */ /* 0x000fe20003f2f070 */
[----:B------:R-:W-:Y:S01]  /*33d0*/  ULEA UR14, UR12, UR9, 0x3 ;  /* 0x000000090c0e7291 */ /* 0x000fe2000f8e18ff */
[----:B------:R-:W-:Y:S01]  /*33e0*/  PRMT R5, RZ, 0x654, R5 ;  /* 0x00000654ff057816 */ /* 0x000fe20000000005 */
[----:B------:R2:W3:Y:S01]  /*33f0*/  LDS.128 R8, [R6+0x140] ;  /* 0x0001400006087984 */ /* 0x0004e20000000c00 */
[----:B-1----:R-:W-:Y:S01]  /*3400*/  @P0 SHF.L.U32 R4, R0, 0x1f, RZ ;  /* 0x0000001f00040819 */ /* 0x002fe200000006ff */
[----:B------:R-:W-:Y:S01]  /*3410*/  ULEA.HI UR15, UR12, UR12, URZ, 0x1 ;  /* 0x0000000c0c0f7291 */ /* 0x000fe2000f8f08ff */
[----:B------:R-:W-:Y:S01]  /*3420*/  SHF.L.U32 R3, R7, 0x1f, RZ ;  /* 0x0000001f07037819 */ /* 0x000fe200000006ff */
[----:B------:R-:W-:Y:S01]  /*3430*/  @!PT LDS RZ, [RZ] ;  /* 0x00000000fffff984 */ /* 0x000fe20000000800 */
[----:B------:R-:W-:Y:S01]  /*3440*/  @!PT LDS RZ, [RZ] ;  /* 0x00000000fffff984 */ /* 0x000fe20000000800 */
[----:B------:R-:W-:Y:S01]  /*3450*/  @!PT LDS RZ, [RZ] ;  /* 0x00000000fffff984 */ /* 0x000fe20000000800 */
[----:B------:R-:W-:Y:S01]  /*3460*/  @!PT LDS RZ, [RZ] ;  /* 0x00000000fffff984 */ /* 0x000fe20000000800 */
[----:B------:R1:W-:Y:S06]  /*3470*/  MEMBAR.ALL.CTA ;  /* 0x0000000000007992 */ /* 0x0003ec0000008000 */
[----:B-1----:R-:W1:Y:S02]  /*3480*/  FENCE.VIEW.ASYNC.S ;  /* 0x00000000000073c6 */ /* 0x002e640000000000 */
[----:B-1----:R2:W-:Y:S01]  /*3490*/  SYNCS.ARRIVE.TRANS64.RED.A1T0 RZ, [R5+URZ], RZ ;  /* 0x000000ff05ff79a7 */ /* 0x0025e200081004ff */
[----:B------:R2:W1:Y:S01]  /*34a0*/  @P0 SYNCS.PHASECHK.TRANS64.TRYWAIT P1, [UR5], R4 ;  /* 0x00000004ff0005a7 */ /* 0x0004620008021105 */
[----:B------:R-:W-:-:S02]  /*34b0*/  ULOP3.LUT UR5, UR15, 0xffe, URZ, 0xc0, !UPT ;  /* 0x00000ffe0f057892 */ /* 0x000fc4000f8ec0ff */
[----:B------:R-:W-:Y:S02]  /*34c0*/  USHF.R.U32.HI UR15, URZ, 0x1, UR15 ;  /* 0x00000001ff0f7899 */ /* 0x000fe4000801160f */
[----:B------:R-:W-:Y:S02]  /*34d0*/  UIADD3 UR5, UPT, UPT, -UR5, UR12, URZ ;  /* 0x0000000c05057290 */ /* 0x000fe4000fffe1ff */
[----:B------:R-:W-:-:S04]  /*34e0*/  UIMAD UR15, UR15, 0xf0, UR13 ;  /* 0x000000f00f0f78a4 */ /* 0x000fc8000f8e020d */
[----:B------:R-:W-:Y:S01]  /*34f0*/  ULEA UR15, UR5, UR15, 0x14 ;  /* 0x0000000f050f7291 */ /* 0x000fe2000f8ea0ff */
[----:B------:R-:W4:Y:S02]  /*3500*/  SYNCS.PHASECHK.TRANS64.TRYWAIT P0, [UR14+0xf0], R3 ;  /* 0x0000f003ff0075a7 */ /* 0x000f24000800110e */
[----:B-1234-:R-:W-:Y:S09]  /*3510*/  @!P0 BRA `(.L_x_58) ;  /* 0x0000007400008947 */ /* 0x01eff20003800000 */
.L_x_145:
[----:B-1----:R-:W-:Y:S01]  /*3520*/  IADD3 R4, PT, PT, R2, 0x1, RZ ;  /* 0x0000000102047810 */ /* 0x002fe20007ffe0ff */
[----:B------:R-:W-:Y:S06]  /*3530*/  BRA.U !UP4, `(.L_x_59) ;  /* 0x000000010c987547 */ /* 0x000fec000b800000 */
[----:B------:R-:W-:Y:S01]  /*3540*/  UPLOP3.LUT UP2, UPT, UPT, UPT, UPT, 0x40, 0x4 ;  /* 0x000000000004789c */ /* 0x000fe20003f4e870 */
[----:B------:R-:W-:Y:S01]  /*3550*/  UMOV UR18, UR16 ;  /* 0x0000001000127c82 */ /* 0x000fe20008000000 */
[----:B------:R-:W-:Y:S01]  /*3560*/  UMOV UR17, UR8 ;  /* 0x0000000800117c82 */ /* 0x000fe20008000000 */
[----:B------:R-:W-:-:S08]  /*3570*/  UMOV UR5, UR11 ;  /* 0x0000000b00057c82 */ /* 0x000fd00008000000 */
.L_x_62:
[----:B------:R-:W-:Y:S02]  /*3580*/  UIADD3 UR18, UPT, UPT, UR18, 0x1, URZ ;  /* 0x0000000112127890 */ /* 0x000fe4000fffe0ff */
[----:B-1----:R-:W-:Y:S02]  /*3590*/  ULEA UR7, UR5, UR9, 0x3 ;  /* 0x0000000905077291 */ /* 0x002fe4000f8e18ff */
[----:B------:R-:W-:Y:S01]  /*35a0*/  UISETP.NE.AND UP3, UPT, UR18, URZ, UPT ;  /* 0x000000ff1200728c */ /* 0x000fe2000bf65270 */
[----:B--2---:R-:W-:Y:S10]  /*35b0*/  @P1 BRA `(.L_x_60) ;  /* 0x00000000000c1947 */ /* 0x004ff40003800000 */
[----:B------:R-:W-:Y:S04]  /*35c0*/  SHF.L.U32 R2, R0, 0x1f, RZ ;  /* 0x0000001f00027819 */ /* 0x000fe800000006ff */
[----:B------:R-:W1:Y:S02]  /*35d0*/  SYNCS.PHASECHK.TRANS64.TRYWAIT P0, [UR7], R2 ;  /* 0x00000002ff0075a7 */ /* 0x000e640008001107 */
[----:B-1----:R-:W-:Y:S05]  /*35e0*/  @!P0 BRA `(.L_x_61) ;  /* 0x0000007000e48947 */ /* 0x002fea0003800000 */
.L_x_60:
[----:B------:R-:W-:Y:S01]  /*35f0*/  UISETP.NE.AND UP0, UPT, UR17, 0x1, UPT ;  /* 0x000000011100788c */ /* 0x000fe2000bf05270 */
[----:B------:R-:W-:Y:S01]  /*3600*/  PLOP3.LUT P1, PT, PT, PT, PT, 0x80, 0x8 ;  /* 0x000000000008781c */ /* 0x000fe20003f2f070 */
[----:B------:R-:W-:Y:S02]  /*3610*/  UIADD3 UR11, UPT, UPT, UR5, 0x1, URZ ;  /* 0x00000001050b7890 */ /* 0x000fe4000fffe0ff */
[----:B------:R-:W-:Y:S02]  /*3620*/  ULEA UR24, UR5, UR10, 0x8 ;  /* 0x0000000a05187291 */ /* 0x000fe4000f8e40ff */
[----:B------:R-:W-:Y:S01]  /*3630*/  UISETP.NE.AND UP1, UPT, UR11, 0x8, UPT ;  /* 0x000000080b00788c */ /* 0x000fe2000bf25270 */
[----:B------:R-:W-:Y:S01]  /*3640*/  PLOP3.LUT P0, PT, PT, PT, UP0, 0x80, 0x8 ;  /* 0x000000000008781c */ /* 0x000fe20003f0f008 */
[----:B------:R-:W-:Y:S02]  /*3650*/  UIADD3 UR26, UPT, UPT, UR24, 0x2, URZ ;  /* 0x00000002181a7890 */ /* 0x000fe4000fffe0ff */
[----:B------:R-:W-:Y:S02]  /*3660*/  USEL UR19, URZ, 0x1, UP1 ;  /* 0x00000001ff137887 */ /* 0x000fe40008800000 */
[----:B------:R-:W-:Y:S02]  /*3670*/  USEL UR11, UR11, URZ, UP1 ;  /* 0x000000ff0b0b7287 */ /* 0x000fe40008800000 */
[----:B------:R-:W-:Y:S02]  /*3680*/  UIADD3 UR17, UPT, UPT, UR17, -0x1, URZ ;  /* 0xffffffff11117890 */ /* 0x000fe4000fffe0ff */
[----:B------:R-:W-:Y:S01]  /*3690*/  @UP0 ULEA UR6, UR11, UR9, 0x3 ;  /* 0x000000090b060291 */ /* 0x000fe2000f8e18ff */
[----:B------:R-:W-:Y:S01]  /*36a0*/  LOP3.LUT R0, R0, UR19, RZ, 0x3c, !PT ;  /* 0x0000001300007c12 */ /* 0x000fe2000f8e3cff */
[----:B------:R-:W-:Y:S01]  /*36b0*/  UIADD3 UR19, UPT, UPT, UR7, 0x40, URZ ;  /* 0x0000004007137890 */ /* 0x000fe2000fffe0ff */
[----:B------:R-:W-:Y:S02]  /*36c0*/  UMOV UR25, 0x80004020 ;  /* 0x8000402000197882 */ /* 0x000fe40000000000 */
[----:B-1----:R-:W-:Y:S01]  /*36d0*/  @P0 SHF.L.U32 R2, R0, 0x1f, RZ ;  /* 0x0000001f00020819 */ /* 0x002fe200000006ff */
[----:B------:R-:W-:Y:S01]  /*36e0*/  UMOV UR7, 0x80004020 ;  /* 0x8000402000077882 */ /* 0x000fe20000000000 */
[----:B------:R-:W-:Y:S01]  /*36f0*/  UMOV UR29, 0x80004020 ;  /* 0x80004020001d7882 */ /* 0x000fe20000000000 */
[----:B------:R-:W-:Y:S01]  /*3700*/  UMOV UR27, 0x80004020 ;  /* 0x80004020001b7882 */ /* 0x000fe20000000000 */
[----:B------:R1:W2:Y:S01]  /*3710*/  @P0 SYNCS.PHASECHK.TRANS64.TRYWAIT P1, [UR6], R2 ;  /* 0x00000002ff0005a7 */ /* 0x0002a20008021106 */
[----:B------:R-:W-:Y:S03]  /*3720*/  UIMAD UR6, UR5, 0x3c0, UR4 ;  /* 0x000003c0050678a4 */ /* 0x000fe6000f8e0204 */
[----:B------:R-:W-:Y:S01]  /*3730*/  UMOV UR5, UR11 ;  /* 0x0000000b00057c82 */ /* 0x000fe20008000000 */
[----:B------:R-:W-:Y:S05]  /*3740*/  UIADD3 UR28, UPT, UPT, UR6, 0x2, URZ ;  /* 0x00000002061c7890 */ /* 0x000fea000fffe0ff */
[----:B------:R1:W-:Y:S01]  /*3750*/  UTCHMMA gdesc[UR24], gdesc[UR6], tmem[UR15], tmem[UR22], idesc[UR23], UP2 ;  /* 0x00ff1606180075ea */ /* 0x0003e2000900000f */
[----:B------:R-:W-:Y:S03]  /*3760*/  UPLOP3.LUT UP2, UPT, UPT, UPT, UPT, 0x80, 0x8 ;  /* 0x000000000008789c */ /* 0x000fe60003f4f070 */
[----:B------:R1:W-:Y:S01]  /*3770*/  UTCHMMA gdesc[UR26], gdesc[UR28], tmem[UR15], tmem[UR20], idesc[UR21], UPT ;  /* 0x00ff141c1a0075ea */ /* 0x0003e2000b80000f */
[----:B------:R1:W-:Y:S01]  /*3780*/  UTCBAR [UR19], URZ ;  /* 0x000000ff130073e9 */ /* 0x0003e200080000ff */
[----:B------:R-:W-:Y:S06]  /*3790*/  BRA.U UP3, `(.L_x_62) ;  /* 0xfffffffd03787547 */ /* 0x000fec000b83ffff */
.L_x_59:
[----:B------:R-:W-:Y:S01]  /*37a0*/  UIADD3 UR12, UPT, UPT, UR12, 0x1, URZ ;  /* 0x000000010c0c7890 */ /* 0x000fe2000fffe0ff */
[----:B------:R-:W-:Y:S01]  /*37b0*/  LOP3.LUT P0, RZ, R10, 0x1, RZ, 0xc0, !PT ;  /* 0x000000010aff7812 */ /* 0x000fe2000780c0ff */
[----:B------:R-:W-:Y:S01]  /*37c0*/  UIADD3 UR14, UPT, UPT, UR14, 0xd0, URZ ;  /* 0x000000d00e0e7890 */ /* 0x000fe2000fffe0ff */
[----:B--2---:R-:W-:Y:S01]  /*37d0*/  ISETP.NE.AND P1, PT, R4, 0x2, PT ;  /* 0x000000020400780c */ /* 0x004fe20003f25270 */
[----:B------:R-:W-:-:S03]  /*37e0*/  UISETP.NE.AND UP0, UPT, UR12, 0x4, UPT ;  /* 0x000000040c00788c */ /* 0x000fc6000bf05270 */
[----:B-1----:R-:W-:Y:S01]  /*37f0*/  SEL R2, RZ, 0x1, P1 ;  /* 0x00000001ff027807 */ /* 0x002fe20000800000 */
[----:B------:R-:W-:Y:S02]  /*3800*/  USEL UR5, URZ, 0x1, UP0 ;  /* 0x00000001ff057887 */ /* 0x000fe40008000000 */
[----:B------:R-:W-:Y:S01]  /*3810*/  USEL UR12, UR12, URZ, UP0 ;  /* 0x000000ff0c0c7287 */ /* 0x000fe20008000000 */
[----:B------:R1:W-:Y:S01]  /*3820*/  UTCBAR [UR14], URZ ;  /* 0x000000ff0e0073e9 */ /* 0x0003e200080000ff */
[----:B------:R-:W-:Y:S02]  /*3830*/  LOP3.LUT R12, R12, R2, RZ, 0x3c, !PT ;  /* 0x000000020c0c7212 */ /* 0x000fe400078e3cff */
[----:B------:R-:W-:Y:S02]  /*3840*/  LOP3.LUT R7, R7, UR5, RZ, 0x3c, !PT ;  /* 0x0000000507077c12 */ /* 0x000fe4000f8e3cff */
[----:B------:R-:W-:Y:S01]  /*3850*/  SEL R2, R4, RZ, P1 ;  /* 0x000000ff04027207 */ /* 0x000fe20000800000 */
[----:B------:R-:W-:Y:S06]  /*3860*/  @P0 BRA `(.L_x_63) ;  /* 0xfffffff800b40947 */ /* 0x000fec000383ffff */
[----:B------:R-:W2:Y:S01]  /*3870*/  S2UR UR4, SR_CgaCtaId ;  /* 0x00000000000479c3 */ /* 0x000ea20000008800 */
[----:B------:R-:W-:Y:S01]  /*3880*/  ELECT P0, URZ, PT ;  /* 0x0000000000ff782f */ /* 0x000fe20003800000 */
[----:B------:R-:W-:Y:S01]  /*3890*/  IMAD.MOV.U32 R2, RZ, RZ, 0x1 ;  /* 0x00000001ff027424 */ /* 0x000fe200078e00ff */
[----:B------:R-:W-:Y:S01]  /*38a0*/  UIADD3 UR9, UPT, UPT, UR9, 0xf0, URZ ;  /* 0x000000f009097890 */ /* 0x000fe2000fffe0ff */
[----:B------:R-:W-:Y:S01]  /*38b0*/  SHF.L.U32 R0, R7, 0x1f, RZ ;  /* 0x0000001f07007819 */ /* 0x000fe200000006ff */
[----:B------:R-:W-:-:S03]  /*38c0*/  UMOV UR5, 0x40 ;  /* 0x0000004000057882 */ /* 0x000fc60000000000 */
[----:B------:R-:W-:Y:S01]  /*38d0*/  UVIRTCOUNT.DEALLOC.SMPOOL 0x80 ;  /* 0x000000800000784c */ /* 0x000fe20000000000 */
[----:B--2---:R-:W-:Y:S02]  /*38e0*/  ULEA UR4, UR4, UR5, 0x18 ;  /* 0x0000000504047291 */ /* 0x004fe4000f8ec0ff */
[----:B------:R-:W-:-:S07]  /*38f0*/  ULEA UR5, UR12, UR9, 0x3 ;  /* 0x000000090c057291 */ /* 0x000fce000f8e18ff */
[----:B------:R2:W-:Y:S02]  /*3900*/  @P0 STS.U8 [UR4+0x1c], R2 ;  /* 0x00001c02ff000988 */ /* 0x0005e40008000004 */
[----:B------:R-:W3:Y:S02]  /*3910*/  SYNCS.PHASECHK.TRANS64.TRYWAIT P0, [UR5], R0 ;  /* 0x00000000ff0075a7 */ /* 0x000ee40008001105 */
[----:B--23--:R-:W-:Y:S05]  /*3920*/  @!P0 BRA `(.L_x_64) ;  /* 0x00000070002c8947 */ /* 0x00cfea0003800000 */
.L_x_148:
[----:B------:R-:W-:-:S04]  /*3930*/  UIADD3 UR6, UPT, UPT, UR12, 0x1, URZ ;  /* 0x000000010c067890 */ /* 0x000fc8000fffe0ff */
[----:B------:R-:W-:-:S04]  /*3940*/  UISETP.NE.AND UP0, UPT, UR6, 0x4, UPT ;  /* 0x000000040600788c */ /* 0x000fc8000bf05270 */
[----:B------:R-:W-:Y:S02]  /*3950*/  USEL UR7, URZ, 0x1, UP0 ;  /* 0x00000001ff077887 */ /* 0x000fe40008000000 */
[----:B------:R-:W-:-:S04]  /*3960*/  USEL UR6, UR6, URZ, UP0 ;  /* 0x000000ff06067287 */ /* 0x000fc80008000000 */
[----:B------:R-:W-:Y:S01]  /*3970*/  ULEA UR5, UR6, UR9, 0x3 ;  /* 0x0000000906057291 */ /* 0x000fe2000f8e18ff */
[----:B--2---:R-:W-:-:S04]  /*3980*/  LOP3.LUT R0, R7, UR7, RZ, 0x3c, !PT ;  /* 0x0000000707007c12 */ /* 0x004fc8000f8e3cff */
[----:B------:R-:W-:-:S04]  /*3990*/  SHF.L.U32 R2, R0, 0x1f, RZ ;  /* 0x0000001f00027819 */ /* 0x000fc800000006ff */
[----:B------:R-:W2:Y:S02]  /*39a0*/  SYNCS.PHASECHK.TRANS64.TRYWAIT P0, [UR5], R2 ;  /* 0x00000002ff0075a7 */ /* 0x000ea40008001105 */
[----:B--2---:R-:W-:Y:S05]  /*39b0*/  @!P0 BRA `(.L_x_65) ;  /* 0x0000007000208947 */ /* 0x004fea0003800000 */
.L_x_150:
[----:B------:R-:W-:-:S04]  /*39c0*/  UIADD3 UR6, UPT, UPT, UR6, 0x1, URZ ;  /* 0x0000000106067890 */ /* 0x000fc8000fffe0ff */
[----:B------:R-:W-:-:S04]  /*39d0*/  UISETP.NE.AND UP0, UPT, UR6, 0x4, UPT ;  /* 0x000000040600788c */ /* 0x000fc8000bf05270 */
[----:B------:R-:W-:Y:S02]  /*39e0*/  USEL UR7, URZ, 0x1, UP0 ;  /* 0x00000001ff077887 */ /* 0x000fe40008000000 */
[----:B------:R-:W-:-:S04]  /*39f0*/  USEL UR6, UR6, URZ, UP0 ;  /* 0x000000ff06067287 */ /* 0x000fc80008000000 */
[----:B------:R-:W-:Y:S01]  /*3a00*/  ULEA UR5, UR6, UR9, 0x3 ;  /* 0x0000000906057291 */ /* 0x000fe2000f8e18ff */
[----:B------:R-:W-:-:S04]  /*3a10*/  LOP3.LUT R0, R0, UR7, RZ, 0x3c, !PT ;  /* 0x0000000700007c12 */ /* 0x000fc8000f8e3cff */
[----:B--2---:R-:W-:-:S04]  /*3a20*/  SHF.L.U32 R2, R0, 0x1f, RZ ;  /* 0x0000001f00027819 */ /* 0x004fc800000006ff */
[----:B------:R-:W2:Y:S02]  /*3a30*/  SYNCS.PHASECHK.TRANS64.TRYWAIT P0, [UR5], R2 ;  /* 0x00000002ff0075a7 */ /* 0x000ea40008001105 */
[----:B--2---:R-:W-:Y:S05]  /*3a40*/  @!P0 BRA `(.L_x_66) ;  /* 0x0000007000148947 */ /* 0x004fea0003800000 */
.L_x_152:
[----:B------:R-:W-:-:S04]  /*3a50*/  UIADD3 UR6, UPT, UPT, UR6, 0x1, URZ ;  /* 0x0000000106067890 */ /* 0x000fc8000fffe0ff */
[----:B------:R-:W-:-:S04]  /*3a60*/  UISETP.NE.AND UP0, UPT, UR6, 0x4, UPT ;  /* 0x000000040600788c */ /* 0x000fc8000bf05270 */
[----:B------:R-:W-:Y:S02]  /*3a70*/  USEL UR5, URZ, 0x1, UP0 ;  /* 0x00000001ff057887 */ /* 0x000fe40008000000 */
[----:B------:R-:W-:-:S04]  /*3a80*/  USEL UR6, UR6, URZ, UP0 ;  /* 0x000000ff06067287 */ /* 0x000fc80008000000 */
[----:B------:R-:W-:Y:S01]  /*3a90*/  ULEA UR6, UR6, UR9, 0x3 ;  /* 0x0000000906067291 */ /* 0x000fe2000f8e18ff */
[----:B------:R-:W-:-:S04]  /*3aa0*/  LOP3.LUT R0, R0, UR5, RZ, 0x3c, !PT ;  /* 0x0000000500007c12 */ /* 0x000fc8000f8e3cff */
[----:B------:R-:W-:-:S04]  /*3ab0*/  SHF.L.U32 R0, R0, 0x1f, RZ ;  /* 0x0000001f00007819 */ /* 0x000fc800000006ff */
[----:B------:R-:W3:Y:S02]  /*3ac0*/  SYNCS.PHASECHK.TRANS64.TRYWAIT P0, [UR6], R0 ;  /* 0x00000000ff0075a7 */ /* 0x000ee40008001106 */
[----:B---3--:R-:W-:Y:S05]  /*3ad0*/  @!P0 BRA `(.L_x_67) ;  /* 0x0000007000088947 */ /* 0x008fea0003800000 */
.L_x_154:
[----:B------:R-:W-:Y:S01]  /*3ae0*/  NOP ;  /* 0x0000000000007918 */ /* 0x000fe20000000000 */
[----:B--2---:R-:W2:Y:S01]  /*3af0*/  LDS R0, [UR4+0x14] ;  /* 0x00001404ff007984 */ /* 0x004ea20008000800 */
[----:B------:R-:W-:Y:S01]  /*3b00*/  ULOP3.LUT UR6, UR13, 0xffff, URZ, 0xc0, !UPT ;  /* 0x0000ffff0d067892 */ /* 0x000fe2000f8ec0ff */
[----:B------:R-:W-:Y:S01]  /*3b10*/  UMOV UR8, 0xffff ;  /* 0x0000ffff00087882 */ /* 0x000fe20000000000 */
[----:B------:R-:W-:Y:S02]  /*3b20*/  UMOV UR5, 0x1 ;  /* 0x0000000100057882 */ /* 0x000fe40000000000 */
[----:B------:R-:W-:-:S04]  /*3b30*/  USHF.R.U32.HI UR6, URZ, 0x5, UR6 ;  /* 0x00000005ff067899 */ /* 0x000fc80008011606 */
[----:B------:R-:W-:Y:S02]  /*3b40*/  USHF.L.U32 UR8, UR8, UR6, URZ ;  /* 0x0000000608087299 */ /* 0x000fe400080006ff */
[----:B------:R-:W-:-:S04]  /*3b50*/  USHF.L.U32 UR5, UR5, UR6, URZ ;  /* 0x0000000605057299 */ /* 0x000fc800080006ff */
[----:B--2---:R-:W-:-:S04]  /*3b60*/  LOP3.LUT R0, R0, UR8, RZ, 0xc0, !PT ;  /* 0x0000000800007c12 */ /* 0x004fc8000f8ec0ff */
[----:B------:R-:W-:-:S13]  /*3b70*/  ISETP.NE.AND P0, PT, R0, UR8, PT ;  /* 0x0000000800007c0c */ /* 0x000fda000bf05270 */
[----:B------:R-:W-:Y:S05]  /*3b80*/  @P0 BRA `(.L_x_68) ;  /* 0x0000000000580947 */ /* 0x000fea0003800000 */
[----:B------:R-:W2:Y:S02]  /*3b90*/  LDS R0, [UR4+0x18] ;  /* 0x00001804ff007984 */ /* 0x000ea40008000800 */
[----:B--2---:R-:W-:-:S04]  /*3ba0*/  LOP3.LUT R0, R0, UR5, RZ, 0xc0, !PT ;  /* 0x0000000500007c12 */ /* 0x004fc8000f8ec0ff */
[----:B------:R-:W-:-:S13]  /*3bb0*/  ISETP.NE.AND P0, PT, R0, UR5, PT ;  /* 0x0000000500007c0c */ /* 0x000fda000bf05270 */
[----:B------:R-:W-:Y:S05]  /*3bc0*/  @P0 BRA `(.L_x_69) ;  /* 0x00000000003c0947 */ /* 0x000fea0003800000 */
[----:B------:R-:W2:Y:S01]  /*3bd0*/  S2R R2, SR_LANEID ;  /* 0x0000000000027919 */ /* 0x000ea20000000000 */
[----:B------:R-:W-:Y:S01]  /*3be0*/  ULOP3.LUT UR8, URZ, UR8, URZ, 0x33, !UPT ;  /* 0x00000008ff087292 */ /* 0x000fe2000f8e33ff */
[----:B------:R-:W-:Y:S02]  /*3bf0*/  VOTEU.ANY UR7, UPT, PT ;  /* 0x0000000000077886 */ /* 0x000fe400038e0100 */
[----:B------:R-:W-:-:S03]  /*3c00*/  UFLO.U32 UR7, UR7 ;  /* 0x00000007000772bd */ /* 0x000fc600080e0000 */
[----:B------:R-:W-:-:S04]  /*3c10*/  IMAD.U32 R0, RZ, RZ, UR8 ;  /* 0x00000008ff007e24 */ /* 0x000fc8000f8e00ff */
[----:B------:R3:W4:Y:S02]  /*3c20*/  REDUX UR6, R0 ;  /* 0x00000000000673c4 */ /* 0x0007240000000000 */
[----:B------:R1:W-:Y:S01]  /*3c30*/  UTCATOMSWS.AND URZ, UR8 ;  /* 0x0000000800ff79e3 */ /* 0x0003e20008000000 */
[----:B--2---:R-:W-:Y:S02]  /*3c40*/  ISETP.EQ.U32.AND P0, PT, R2, UR7, PT ;  /* 0x0000000702007c0c */ /* 0x004fe4000bf02070 */
[----:B---3--:R-:W-:Y:S02]  /*3c50*/  LOP3.LUT R0, RZ, UR5, RZ, 0x33, !PT ;  /* 0x00000005ff007c12 */ /* 0x008fe4000f8e33ff */
[----:B----4-:R-:W-:Y:S02]  /*3c60*/  MOV R2, UR6 ;  /* 0x0000000600027c02 */ /* 0x010fe40008000f00 */
[----:B------:R-:W2:Y:S07]  /*3c70*/  REDUX UR5, R0 ;  /* 0x00000000000573c4 */ /* 0x000eae0000000000 */
[----:B------:R1:W-:Y:S01]  /*3c80*/  @P0 ATOMS.AND RZ, [UR4+0x14], R2 ;  /* 0x00001402ffff098c */ /* 0x0003e2000a800004 */
[----:B--2---:R-:W-:-:S05]  /*3c90*/  IMAD.U32 R0, RZ, RZ, UR5 ;  /* 0x00000005ff007e24 */ /* 0x004fca000f8e00ff */
[----:B------:R1:W-:Y:S01]  /*3ca0*/  @P0 ATOMS.AND RZ, [UR4+0x18], R0 ;  /* 0x00001800ffff098c */ /* 0x0003e2000a800004 */
[----:B------:R-:W-:Y:S05]  /*3cb0*/  BRA `(.L_x_70) ;  /* 0x0000000000147947 */ /* 0x000fea0003800000 */
.L_x_69:
[----:B------:R-:W-:Y:S02]  /*3cc0*/  MOV R2, 0x3ce0 ;  /* 0x00003ce000027802 */ /* 0x000fe40000000f00 */
[----:B-1---5:R-:W-:Y:S05]  /*3cd0*/  CALL.REL.NOINC `($__internal_0_$__cuda_sm10x_tcgen05_guardrail_trap_col_being_dealloced_not_returned_by_alloc) ;  /* 0x00000070003c7944 */ /* 0x022fea0003c00000 */
[----:B------:R-:W-:Y:S05]  /*3ce0*/  BRA `(.L_x_70) ;  /* 0x0000000000087947 */ /* 0x000fea0003800000 */
.L_x_68:
[----:B------:R-:W-:Y:S02]  /*3cf0*/  MOV R2, 0x3d10 ;  /* 0x00003d1000027802 */ /* 0x000fe40000000f00 */
[----:B-1---5:R-:W-:Y:S05]  /*3d00*/  CALL.REL.NOINC `($__internal_2_$__cuda_sm10x_tcgen05_guardrail_trap_unallocated_columns_being_dealloced) ;  /* 0x0000007000487944 */ /* 0x022fea0003c00000 */
.L_x_70:
[----:B------:R-:W-:Y:S01]  /*3d10*/  NOP ;  /* 0x0000000000007918 */ /* 0x000fe20000000000 */
[----:B-1----:R-:W-:Y:S05]  /*3d20*/  EXIT ;  /* 0x000000000000794d */ /* 0x002fea0003800000 */
.L_x_52:
[----:B------:R-:W-:-:S09]  /*3d30*/  UISETP.NE.OR UP0, UPT, UR12, 0x3, !UP3 ;  /* 0x000000030c00788c */ /* 0x000fd2000df05670 */
[----:B------:R-:W-:Y:S05]  /*3d40*/  BRA.U UP0, `(.L_x_71) ;  /* 0x0000001100547547 */ /* 0x000fea000b800000 */
[----:B------:R-:W2:Y:S01]  /*3d50*/  LDCU.64 UR4, c[0x0][0x888] ;  /* 0x00011100ff0477ac */ /* 0x000ea20008000a00 */
[----:B------:R-:W-:Y:S02]  /*3d60*/  HFMA2 R10, -RZ, RZ, 0, 0 ;  /* 0x00000000ff0a7431 */ /* 0x000fe400000001ff */
[----:B------:R-:W-:Y:S01]  /*3d70*/  IMAD.MOV.U32 R9, RZ, RZ, 0x1 ;  /* 0x00000001ff097424 */ /* 0x000fe200078e00ff */
[----:B------:R-:W-:Y:S01]  /*3d80*/  MOV R11, 0x7800 ;  /* 0x00007800000b7802 */ /* 0x000fe20000000f00 */
[----:B------:R-:W3:Y:S01]  /*3d90*/  LDCU UR44, c[0x0][0x370] ;  /* 0x00006e00ff2c77ac */ /* 0x000ee20008000800 */
[----:B------:R-:W-:Y:S01]  /*3da0*/  IMAD.MOV.U32 R8, RZ, RZ, RZ ;  /* 0x000000ffff087224 */ /* 0x000fe200078e00ff */
[----:B------:R-:W3:Y:S01]  /*3db0*/  LDCU.128 UR40, c[0x0][0xb10] ;  /* 0x00016200ff2877ac */ /* 0x000ee20008000c00 */
[----:B------:R-:W4:Y:S01]  /*3dc0*/  LDCU UR39, c[0x0][0x374] ;  /* 0x00006e80ff2777ac */ /* 0x000f220008000800 */
[----:B------:R-:W1:Y:S01]  /*3dd0*/  LDCU.64 UR30, c[0x0][0x890] ;  /* 0x00011200ff1e77ac */ /* 0x000e620008000a00 */
[----:B--2---:R-:W-:Y:S01]  /*3de0*/  UISETP.NE.U32.AND UP0, UPT, UR4, URZ, UPT ;  /* 0x000000ff0400728c */ /* 0x004fe2000bf05070 */
[----:B------:R-:W2:Y:S01]  /*3df0*/  LDCU UR21, c[0x0][0xb0c] ;  /* 0x00016180ff1577ac */ /* 0x000ea20008000800 */
[----:B------:R-:W2:Y:S01]  /*3e00*/  LDCU UR38, c[0x0][0xb20] ;  /* 0x00016400ff2677ac */ /* 0x000ea20008000800 */
[----:B------:R-:W2:Y:S01]  /*3e10*/  LDCU UR4, c[0x0][0xb30] ;  /* 0x00016600ff0477ac */ /* 0x000ea20008000800 */
[----:B---3--:R-:W-:-:S02]  /*3e20*/  UIMAD.WIDE.U32 UR46, UR44, UR40, URZ ;  /* 0x000000282c2e72a5 */ /* 0x008fc4000f8e00ff */
[----:B----4-:R-:W-:Y:S02]  /*3e30*/  UIMAD.WIDE.U32 UR8, UR39, UR43, URZ ;  /* 0x0000002b270872a5 */ /* 0x010fe4000f8e00ff */
[----:B------:R-:W-:Y:S02]  /*3e40*/  UISETP.NE.AND.EX UP6, UPT, UR5, URZ, UPT, UP0 ;  /* 0x000000ff0500728c */ /* 0x000fe4000bfc5300 */
[----:B-1----:R-:W-:Y:S02]  /*3e50*/  UISETP.NE.AND UP0, UPT, UR13, 0x1, UPT ;  /* 0x000000010d00788c */ /* 0x002fe4000bf05270 */
[----:B------:R-:W-:Y:S01]  /*3e60*/  UISETP.NE.U32.AND UP0, UPT, UR30, URZ, UPT ;  /* 0x000000ff1e00728c */ /* 0x000fe2000bf05070 */
[----:B------:R-:W-:Y:S01]  /*3e70*/  UMOV UR6, 0x400 ;  /* 0x0000040000067882 */ /* 0x000fe20000000000 */
[----:B------:R-:W-:Y:S01]  /*3e80*/  UMOV UR46, UR47 ;  /* 0x0000002f002e7c82 */ /* 0x000fe20008000000 */
[----:B------:R-:W-:Y:S01]  /*3e90*/  UMOV UR8, UR9 ;  /* 0x0000000900087c82 */ /* 0x000fe20008000000 */
[----:B------:R-:W-:-:S02]  /*3ea0*/  UISETP.GE.AND UP3, UPT, UR13, 0x1, UPT ;  /* 0x000000010d00788c */ /* 0x000fc4000bf66270 */
[----:B------:R-:W-:Y:S01]  /*3eb0*/  UISETP.NE.AND.EX UP5, UPT, UR31, URZ, UPT, UP0 ;  /* 0x000000ff1f00728c */ /* 0x000fe2000bfa5300 */
[----:B------:R-:W1:Y:S01]  /*3ec0*/  LDCU.64 UR50, c[0x0][0x348] ;  /* 0x00006900ff3277ac */ /* 0x000e620008000a00 */
[----:B------:R-:W-:Y:S01]  /*3ed0*/  UMOV UR29, URZ ;  /* 0x000000ff001d7c82 */ /* 0x000fe20008000000 */
[----:B------:R-:W-:Y:S01]  /*3ee0*/  UPLOP3.LUT UP1, UPT, UPT, UPT, UPT, 0x40, 0x4 ;  /* 0x000000000004789c */ /* 0x000fe20003f2e870 */
[----:B------:R-:W3:Y:S01]  /*3ef0*/  LDCU.64 UR14, c[0x0][0xb28] ;  /* 0x00016500ff0e77ac */ /* 0x000ee20008000a00 */
[----:B------:R-:W-:Y:S02]  /*3f00*/  ULEA UR6, UR7, UR6, 0x18 ;  /* 0x0000000607067291 */ /* 0x000fe4000f8ec0ff */
[----:B--2---:R-:W-:Y:S02]  /*3f10*/  UISETP.NE.AND UP3, UPT, UR21, 0x1, UPT ;  /* 0x000000011500788c */ /* 0x004fe4000bf65270 */
[----:B------:R-:W-:Y:S02]  /*3f20*/  USHF.R.U32.HI UR46, URZ, UR41, UR46 ;  /* 0x00000029ff2e7299 */ /* 0x000fe4000801162e */
[----:B------:R-:W-:-:S02]  /*3f30*/  USHF.R.U32.HI UR45, URZ, UR38, UR8 ;  /* 0x00000026ff2d7299 */ /* 0x000fc40008011608 */
[----:B------:R-:W-:Y:S02]  /*3f40*/  UISETP.NE.AND UP0, UPT, UR42, 0x1, UPT ;  /* 0x000000012a00788c */ /* 0x000fe4000bf05270 */
[----:B------:R-:W-:-:S11]  /*3f50*/  UISETP.NE.AND UP4, UPT, UR4, 0x1, UPT ;  /* 0x000000010400788c */ /* 0x000fd6000bf85270 */
.L_x_79:
[----:B------:R-:W-:Y:S02]  /*3f60*/  LEA R2, R8, UR6, 0x3 ;  /* 0x0000000608027c11 */ /* 0x000fe4000f8e18ff */
[----:B------:R-:W-:Y:S02]  /*3f70*/  SHF.L.U32 R0, R10, 0x1f, RZ ;  /* 0x0000001f0a007819 */ /* 0x000fe400000006ff */
[----:B------:R-:W-:Y:S02]  /*3f80*/  LEA R4, R8, UR6, 0x4 ;  /* 0x0000000608047c11 */ /* 0x000fe4000f8e20ff */
[----:B--2---:R-:W2:Y:S02]  /*3f90*/  SYNCS.PHASECHK.TRANS64.TRYWAIT P0, [R2+URZ+0xb0], R0 ;  /* 0x0000b000020075a7 */ /* 0x004ea400080011ff */
[----:B--2---:R-:W-:Y:S05]  /*3fa0*/  @!P0 BRA `(.L_x_72) ;  /* 0x0000006800ec8947 */ /* 0x004fea0003800000 */
.L_x_155:
[----:B------:R-:W4:Y:S01]  /*3fb0*/  LDS.128 R4, [R4+0x140] ;  /* 0x0001400004047984 */ /* 0x000f220000000c00 */
[----:B------:R-:W-:Y:S01]  /*3fc0*/  UISETP.GE.AND UP0, UPT, UR13, 0x1, UPT ;  /* 0x000000010d00788c */ /* 0x000fe2000bf06270 */
[----:B------:R-:W-:Y:S01]  /*3fd0*/  @!PT LDS RZ, [RZ] ;  /* 0x00000000fffff984 */ /* 0x000fe20000000800 */
[----:B------:R-:W-:Y:S01]  /*3fe0*/  @!PT LDS RZ, [RZ] ;  /* 0x00000000fffff984 */ /* 0x000fe20000000800 */
[----:B------:R-:W-:Y:S01]  /*3ff0*/  @!PT LDS RZ, [RZ] ;  /* 0x00000000fffff984 */ /* 0x000fe20000000800 */
[----:B------:R-:W-:Y:S01]  /*4000*/  @!PT LDS RZ, [RZ] ;  /* 0x00000000fffff984 */ /* 0x000fe20000000800 */
[----:B------:R1:W-:Y:S06]  /*4010*/  MEMBAR.ALL.CTA ;  /* 0x0000000000007992 */ /* 0x0003ec0000008000 */
[----:B-1----:R-:W1:Y:S01]  /*4020*/  FENCE.VIEW.ASYNC.S ;  /* 0x00000000000073c6 */ /* 0x002e620000000000 */
[----:B----4-:R-:W-:Y:S11]  /*4030*/  LOP3.LUT P0, RZ, R6, 0x1, RZ, 0xc0, !PT ;  /* 0x0000000106ff7812 */ /* 0x010ff6000780c0ff */
[----:B------:R-:W-:Y:S02]  /*4040*/  @!UPT UIADD3 URZ, UPT, UPT, URZ, URZ, URZ ;  /* 0x000000fffffff290 */ /* 0x000fe4000fffe0ff */
[----:B-1----:R-:W-:Y:S01]  /*4050*/  VOTEU.ANY UP3, P0 ;  /* 0x0000000000ff7886 */ /* 0x002fe20000060100 */
[----:B------:R-:W-:Y:S11]  /*4060*/  PLOP3.LUT P0, PT, PT, PT, UP3, 0x80, 0x8 ;  /* 0x000000000008781c */ /* 0x000ff60003f0f038 */
[----:B------:R-:W-:Y:S02]  /*4070*/  @!UPT UIADD3 URZ, UPT, UPT, URZ, URZ, URZ ;  /* 0x000000fffffff290 */ /* 0x000fe4000fffe0ff */
[----:B--2---:R-:W-:Y:S02]  /*4080*/  @P0 SHF.R.U32.HI R0, RZ, 0x10, R5 ;  /* 0x00000010ff000819 */ /* 0x004fe40000011605 */
[----:B------:R-:W-:Y:S02]  /*4090*/  @P0 MOV R3, R4 ;  /* 0x0000000400030202 */ /* 0x000fe40000000f00 */
[----:B------:R-:W-:Y:S01]  /*40a0*/  @P0 R2UR UR4, R0 ;  /* 0x00000000000402ca */ /* 0x000fe200000e0000 */
[----:B------:R-:W-:Y:S01]  /*40b0*/  VIADD R0, R2, 0xc0 ;  /* 0x000000c002007836 */ /* 0x000fe20000000000 */
[----:B------:R-:W-:Y:S02]  /*40c0*/  @P0 LOP3.LUT R4, R5, 0xffff, RZ, 0xc0, !PT ;  /* 0x0000ffff05040812 */ /* 0x000fe400078ec0ff */
[----:B------:R-:W-:Y:S02]  /*40d0*/  @P0 R2UR UR8, R3 ;  /* 0x00000000030802ca */ /* 0x000fe400000e0000 */
[----:B------:R-:W-:Y:S02]  /*40e0*/  PRMT R0, RZ, 0x654, R0 ;  /* 0x00000654ff007816 */ /* 0x000fe40000000000 */
[----:B------:R-:W-:Y:S02]  /*40f0*/  @P0 R2UR UR5, R4 ;  /* 0x00000000040502ca */ /* 0x000fe400000e0000 */
[----:B------:R1:W-:Y:S03]  /*4100*/  SYNCS.ARRIVE.TRANS64.RED.A1T0 RZ, [R0+URZ], RZ ;  /* 0x000000ff00ff79a7 */ /* 0x0003e600081004ff */
[----:B------:R-:W-:Y:S04]  /*4110*/  @UP3 UMOV UR47, UR4 ;  /* 0x00000004002f3c82 */ /* 0x000fe80008000000 */
[----:B------:R-:W-:Y:S04]  /*4120*/  @UP3 UMOV UR23, UR8 ;  /* 0x0000000800173c82 */ /* 0x000fe80008000000 */
[----:B------:R-:W-:Y:S01]  /*4130*/  @UP3 UMOV UR22, UR5 ;  /* 0x0000000500163c82 */ /* 0x000fe20008000000 */
[----:B------:R-:W-:Y:S05]  /*4140*/  BRA.U !UP0, `(.L_x_73) ;  /* 0x0000000108c07547 */ /* 0x000fea000b800000 */
[----:B------:R-:W-:Y:S02]  /*4150*/  UP2UR UR10, UPR, URZ, 0x4 ;  /* 0x00000004ff0a7883 */ /* 0x000fe40008000000 */
[----:B------:R-:W-:Y:S02]  /*4160*/  UISETP.NE.AND UP2, UPT, UR42, 0x1, UPT ;  /* 0x000000012a00788c */ /* 0x000fe4000bf45270 */
[----:B------:R-:W-:Y:S02]  /*4170*/  UISETP.NE.AND UP0, UPT, UR21, 0x1, UPT ;  /* 0x000000011500788c */ /* 0x000fe4000bf05270 */
[----:B------:R-:W-:Y:S02]  /*4180*/  USEL UR4, UR39, UR45, !UP2 ;  /* 0x0000002d27047287 */ /* 0x000fe4000d000000 */
[----:B------:R-:W-:Y:S02]  /*4190*/  UP2UR UR18, UPR, URZ, 0x2 ;  /* 0x00000002ff127883 */ /* 0x000fe40008000000 */
[----:B------:R-:W-:Y:S02]  /*41a0*/  UISETP.NE.AND UP1, UPT, UR13, 0x1, UPT ;  /* 0x000000010d00788c */ /* 0x000fe4000bf25270 */
[----:B------:R-:W-:Y:S02]  /*41b0*/  UIMAD.WIDE.U32 UR32, UR22, UR43, URZ ;  /* 0x0000002b162072a5 */ /* 0x000fe4000f8e00ff */
[----:B------:R-:W-:Y:S02]  /*41c0*/  USEL UR9, UR44, UR46, !UP0 ;  /* 0x0000002e2c097287 */ /* 0x000fe4000c000000 */
[----:B---3--:R-:W-:Y:S02]  /*41d0*/  UIMAD.WIDE.U32 UR24, UR4, UR14, URZ ;  /* 0x0000000e041872a5 */ /* 0x008fe4000f8e00ff */
[----:B------:R-:W-:Y:S02]  /*41e0*/  UIMAD.WIDE.U32 UR26, UR23, UR40, URZ ;  /* 0x00000028171a72a5 */ /* 0x000fe4000f8e00ff */
[----:B------:R-:W-:Y:S01]  /*41f0*/  UIMAD.WIDE.U32 UR16, UR9, UR14, URZ ;  /* 0x0000000e091072a5 */ /* 0x000fe2000f8e00ff */
[----:B------:R-:W-:Y:S02]  /*4200*/  UMOV UR11, UR33 ;  /* 0x00000021000b7c82 */ /* 0x000fe40008000000 */
[----:B------:R-:W-:Y:S01]  /*4210*/  UMOV UR8, UR25 ;  /* 0x0000001900087c82 */ /* 0x000fe20008000000 */
[----:B------:R-:W-:Y:S02]  /*4220*/  USHF.R.U32.HI UR11, URZ, UR38, UR11 ;  /* 0x00000026ff0b7299 */ /* 0x000fe4000801160b */
[----:B------:R-:W-:Y:S02]  /*4230*/  @UP1 USHF.R.U32.HI UR4, URZ, UR15, UR8 ;  /* 0x0000000fff041299 */ /* 0x000fe40008011608 */
[----:B------:R-:W-:Y:S02]  /*4240*/  USEL UR8, UR22, UR11, !UP2 ;  /* 0x0000000b16087287 */ /* 0x000fe4000d000000 */
[----:B------:R-:W-:Y:S02]  /*4250*/  UIMAD UR4, UR13, UR4, URZ ;  /* 0x000000040d0472a4 */ /* 0x000fe4000f8e02ff */
[----:B------:R-:W-:Y:S01]  /*4260*/  UISETP.NE.AND UP2, UPT, UR10, URZ, UPT ;  /* 0x000000ff0a00728c */ /* 0x000fe2000bf45270 */
[----:B------:R-:W-:Y:S01]  /*4270*/  UMOV UR5, UR27 ;  /* 0x0000001b00057c82 */ /* 0x000fe20008000000 */
[----:B------:R-:W-:Y:S01]  /*4280*/  UMOV UR16, UR17 ;  /* 0x0000001100107c82 */ /* 0x000fe20008000000 */
[----:B------:R-:W-:Y:S02]  /*4290*/  USHF.R.U32.HI UR5, URZ, UR41, UR5 ;  /* 0x00000029ff057299 */ /* 0x000fe40008011605 */
[----:B------:R-:W-:Y:S02]  /*42a0*/  @UP1 USHF.R.U32.HI UR9, URZ, UR15, UR16 ;  /* 0x0000000fff091299 */ /* 0x000fe40008011610 */
[----:B------:R-:W-:Y:S02]  /*42b0*/  USEL UR5, UR23, UR5, !UP0 ;  /* 0x0000000517057287 */ /* 0x000fe4000c000000 */
[----:B------:R-:W-:Y:S02]  /*42c0*/  UIMAD.WIDE.U32 UR16, UR8, UR14, URZ ;  /* 0x0000000e081072a5 */ /* 0x000fe4000f8e00ff */
[----:B------:R-:W-:Y:S02]  /*42d0*/  UIMAD UR10, UR13, UR9, URZ ;  /* 0x000000090d0a72a4 */ /* 0x000fe4000f8e02ff */
[----:B------:R-:W-:Y:S03]  /*42e0*/  UISETP.GE.AND UP0, UPT, UR8, UR4, UPT ;  /* 0x000000040800728c */ /* 0x000fe6000bf06270 */
[----:B------:R-:W-:Y:S01]  /*42f0*/  UMOV UR4, UR17 ;  /* 0x0000001100047c82 */ /* 0x000fe20008000000 */
[----:B------:R-:W-:Y:S02]  /*4300*/  UISETP.GE.OR UP0, UPT, UR5, UR10, UP0 ;  /* 0x0000000a0500728c */ /* 0x000fe40008706670 */
[----:B------:R-:W-:Y:S02]  /*4310*/  USHF.R.U32.HI UR4, URZ, UR15, UR4 ;  /* 0x0000000fff047299 */ /* 0x000fe40008011604 */
[----:B------:R-:W-:Y:S02]  /*4320*/  UIMAD.WIDE.U32 UR10, UR5, UR14, URZ ;  /* 0x0000000e050a72a5 */ /* 0x000fe4000f8e00ff */
[----:B------:R-:W-:Y:S04]  /*4330*/  USEL UR12, UR8, UR4, !UP1 ;  /* 0x00000004080c7287 */ /* 0x000fe8000c800000 */
[----:B------:R-:W-:Y:S01]  /*4340*/  UIADD3 UR16, UPT, UPT, -UR12, URZ, URZ ;  /* 0x000000ff0c107290 */ /* 0x000fe2000fffe1ff */
[----:B------:R-:W-:Y:S02]  /*4350*/  @!UP0 UMOV UR4, UR11 ;  /* 0x0000000b00048c82 */ /* 0x000fe40008000000 */
[----:B------:R-:W-:Y:S02]  /*4360*/  @!UP0 USHF.R.U32.HI UR4, URZ, UR15, UR4 ;  /* 0x0000000fff048299 */ /* 0x000fe40008011604 */
[----:B------:R-:W-:Y:S02]  /*4370*/  UIMAD UR10, UR13, UR16, UR8 ;  /* 0x000000100d0a72a4 */ /* 0x000fe4000f8e0208 */
[----:B------:R-:W-:Y:S02]  /*4380*/  @!UP0 USEL UR4, UR5, UR4, !UP1 ;  /* 0x0000000405048287 */ /* 0x000fe4000c800000 */
[----:B------:R-:W-:Y:S02]  /*4390*/  UISETP.NE.AND UP1, UPT, UR18, URZ, UPT ;  /* 0x000000ff1200728c */ /* 0x000fe4000bf25270 */
[----:B------:R-:W-:Y:S02]  /*43a0*/  @!UP0 UIMAD UR10, UR9, UR10, UR4 ;  /* 0x0000000a090a82a4 */ /* 0x000fe4000f8e0204 */
[----:B------:R-:W-:Y:S02]  /*43b0*/  @!UP0 UIADD3 UR11, UPT, UPT, UR12, -UR4, URZ ;  /* 0x800000040c0b8290 */ /* 0x000fe4000fffe0ff */
[----:B------:R-:W-:Y:S02]  /*43c0*/  UIADD3 UR9, UPT, UPT, -UR5, URZ, URZ ;  /* 0x000000ff05097290 */ /* 0x000fe4000fffe1ff */
[----:B------:R-:W-:Y:S02]  /*43d0*/  UIADD3 UR4, UPT, UPT, -UR8, URZ, URZ ;  /* 0x000000ff08047290 */ /* 0x000fe4000fffe1ff */
[----:B------:R-:W-:Y:S02]  /*43e0*/  @!UP0 UIMAD UR8, UR11, UR13, UR5 ;  /* 0x0000000d0b0882a4 */ /* 0x000fe4000f8e0205 */
[----:B------:R-:W-:Y:S02]  /*43f0*/  UIMAD UR23, UR21, UR9, UR23 ;  /* 0x00000009151772a4 */ /* 0x000fe4000f8e0217 */
[----:B------:R-:W-:Y:S01]  /*4400*/  UIMAD UR22, UR42, UR4, UR22 ;  /* 0x000000042a1672a4 */ /* 0x000fe2000f8e0216 */
[----:B------:R-:W-:Y:S02]  /*4410*/  @!UP0 UMOV UR5, UR10 ;  /* 0x0000000a00058c82 */ /* 0x000fe40008000000 */
[----:B------:R-:W-:Y:S02]  /*4420*/  UIMAD UR23, UR5, UR21, UR23 ;  /* 0x00000015051772a4 */ /* 0x000fe4000f8e0217 */
[----:B------:R-:W-:Y:S11]  /*4430*/  UIMAD UR22, UR8, UR42, UR22 ;  /* 0x0000002a081672a4 */ /* 0x000ff6000f8e0216 */
[----:B------:R-:W-:Y:S01]  /*4440*/  @!UPT UIADD3 URZ, UPT, UPT, URZ, URZ, URZ ;  /* 0x000000fffffff290 */ /* 0x000fe2000fffe0ff */
.L_x_73:
[----:B------:R-:W2:Y:S01]  /*4450*/  @!UP4 LDCU.128 UR8, c[0x0][0xb10] ;  /* 0x00016200ff08c7ac */ /* 0x000ea20008000c00 */
[----:B------:R-:W-:Y:S04]  /*4460*/  ISETP.NE.U32.AND P0, PT, RZ, UR30, PT ;  /* 0x0000001eff007c0c */ /* 0x000fe8000bf05070 */
[----:B------:R-:W-:Y:S01]  /*4470*/  ISETP.NE.AND.EX P0, PT, RZ, UR31, PT, P0 ;  /* 0x0000001fff007c0c */ /* 0x000fe2000bf05300 */
[----:B------:R-:W4:Y:S01]  /*4480*/  @!UP4 LDCU UR5, c[0x0][0xb0c] ;  /* 0x00016180ff05c7ac */ /* 0x000f220008000800 */
[----:B--2---:R-:W-:Y:S07]  /*4490*/  UIMAD.WIDE.U32 UR16, UR23, UR8, URZ ;  /* 0x00000008171072a5 */ /* 0x004fee000f8e00ff */
[----:B------:R-:W-:Y:S01]  /*44a0*/  @!UP4 UMOV UR4, UR17 ;  /* 0x000000110004cc82 */ /* 0x000fe20008000000 */
[----:B----4-:R-:W-:Y:S02]  /*44b0*/  @!UP4 UISETP.NE.AND UP0, UPT, UR5, 0x1, UPT ;  /* 0x000000010500c88c */ /* 0x010fe4000bf05270 */
[----:B------:R-:W-:Y:S02]  /*44c0*/  @!UP4 USHF.R.U32.HI UR4, URZ, UR9, UR4 ;  /* 0x00000009ff04c299 */ /* 0x000fe40008011604 */
[----:B------:R-:W-:Y:S02]  /*44d0*/  UIMAD.WIDE.U32 UR16, UR22, UR11, URZ ;  /* 0x0000000b161072a5 */ /* 0x000fe4000f8e00ff */
[----:B------:R-:W-:Y:S02]  /*44e0*/  @!UP4 USEL UR8, UR23, UR4, !UP0 ;  /* 0x000000041708c287 */ /* 0x000fe4000c000000 */
[----:B------:R-:W-:Y:S03]  /*44f0*/  @!UP4 UISETP.NE.AND UP0, UPT, UR10, 0x1, UPT ;  /* 0x000000010a00c88c */ /* 0x000fe6000bf05270 */
[----:B------:R-:W-:Y:S02]  /*4500*/  @!UP4 UMOV UR9, UR17 ;  /* 0x000000110009cc82 */ /* 0x000fe40008000000 */
[----:B------:R-:W2:Y:S02]  /*4510*/  @!UP4 LDCU UR4, c[0x0][0xb20] ;  /* 0x00016400ff04c7ac */ /* 0x000ea40008000800 */
[----:B--2---:R-:W-:Y:S04]  /*4520*/  @!UP4 USHF.R.U32.HI UR4, URZ, UR4, UR9 ;  /* 0x00000004ff04c299 */ /* 0x004fe80008011609 */
[----:B------:R-:W-:Y:S04]  /*4530*/  @!UP4 USEL UR9, UR22, UR4, !UP0 ;  /* 0x000000041609c287 */ /* 0x000fe8000c000000 */
[----:B------:R-:W-:Y:S02]  /*4540*/  @!UP4 UIADD3 UR4, UPT, UPT, -UR8, UR9, URZ ;  /* 0x000000090804c290 */ /* 0x000fe4000fffe1ff */
[----:B------:R-:W-:Y:S02]  /*4550*/  @!UP4 UIADD3 UR8, UPT, UPT, UR8, -UR9, URZ ;  /* 0x800000090808c290 */ /* 0x000fe4000fffe0ff */
[----:B------:R-:W-:Y:S02]  /*4560*/  @!UP4 UIMAD UR23, UR4, UR5, UR23 ;  /* 0x000000050417c2a4 */ /* 0x000fe4000f8e0217 */
[----:B------:R-:W-:Y:S01]  /*4570*/  @!UP4 UIMAD UR22, UR8, UR10, UR22 ;  /* 0x0000000a0816c2a4 */ /* 0x000fe2000f8e0216 */
[----:B------:R-:W-:Y:S11]  /*4580*/  BRA.U UP1, `(.L_x_74) ;  /* 0x0000000101107547 */ /* 0x000ff6000b800000 */
[----:B-1----:R-:W-:Y:S04]  /*4590*/  MOV R0, UR37 ;  /* 0x0000002500007c02 */ /* 0x002fe80008000f00 */
[----:B------:R-:W-:Y:S04]  /*45a0*/  SHF.L.U32 R0, R0, 0x1f, RZ ;  /* 0x0000001f00007819 */ /* 0x000fe800000006ff */
[----:B------:R-:W1:Y:S02]  /*45b0*/  SYNCS.PHASECHK.TRANS64.TRYWAIT P1, [UR6+0xa8], R0 ;  /* 0x0000a800ff0075a7 */ /* 0x000e640008021106 */
[----:B-1----:R-:W-:Y:S05]  /*45c0*/  @!P1 BRA `(.L_x_75) ;  /* 0x0000006400789947 */ /* 0x002fea0003800000 */
.L_x_74:
[----:B------:R-:W-:Y:S05]  /*45d0*/  BRA.U !UP5, `(.L_x_76) ;  /* 0x000000010d347547 */ /* 0x000fea000b800000 */
[----:B------:R-:W-:Y:S01]  /*45e0*/  UPLOP3.LUT UP2, UPT, UPT, UPT, UP6, 0x80, 0x8 ;  /* 0x000000000008789c */ /* 0x000fe20003f4f060 */
[----:B-1----:R-:W-:Y:S02]  /*45f0*/  HFMA2 R0, -RZ, RZ, 0, 5.9604644775390625e-08 ;  /* 0x00000001ff007431 */ /* 0x002fe400000001ff */
[----:B------:R-:W-:Y:S03]  /*4600*/  IMAD.MOV.U32 R244, RZ, RZ, 0x1 ;  /* 0x00000001fff47424 */ /* 0x000fe600078e00ff */
[----:B------:R-:W-:Y:S05]  /*4610*/  PLOP3.LUT P1, PT, PT, PT, UP2, 0x80, 0x8 ;  /* 0x000000000008781c */ /* 0x000fea0003f2f028 */
[----:B------:R-:W1:Y:S01]  /*4620*/  @UP2 LDCU.64 UR8, c[0x0][0x888] ;  /* 0x00011100ff0827ac */ /* 0x000e620008000a00 */
[----:B------:R-:W-:Y:S07]  /*4630*/  @UP2 UIMAD UR4, UR36, UR30, URZ ;  /* 0x0000001e240422a4 */ /* 0x000fee000f8e02ff */
[----:B------:R-:W-:Y:S01]  /*4640*/  @!P1 PRMT R244, R0, 0x7610, R244 ;  /* 0x0000761000f49816 */ /* 0x000fe200000000f4 */
[----:B-1----:R-:W-:Y:S03]  /*4650*/  @UP2 UIMAD.WIDE UR8, UR4, 0x4, UR8 ;  /* 0x00000004040828a5 */ /* 0x002fe6000f8e0208 */
[----:B------:R-:W1:Y:S03]  /*4660*/  @!UP2 LDCU UR4, c[0x0][0x880] ;  /* 0x00011000ff04a7ac */ /* 0x000e660008000800 */
[----:B------:R-:W-:Y:S01]  /*4670*/  IMAD.U32 R2, RZ, RZ, UR8 ;  /* 0x00000008ff027e24 */ /* 0x000fe2000f8e00ff */
[----:B------:R-:W-:Y:S05]  /*4680*/  MOV R3, UR9 ;  /* 0x0000000900037c02 */ /* 0x000fea0008000f00 */
[----:B-----5:R2:W5:Y:S02]  /*4690*/  @P1 LDG.E R137, desc[UR52][R2.64] ;  /* 0x0000003402891981 */ /* 0x020564000c1e1900 */
[----:B-12---:R-:W-:Y:S07]  /*46a0*/  @!P1 IMAD.U32 R137, RZ, RZ, UR4 ;  /* 0x00000004ff899e24 */ /* 0x006fee000f8e00ff */
.L_x_76:
[----:B-----5:R-:W-:Y:S01]  /*46b0*/  @!P0 FSETP.EQ.AND P1, PT, R137, RZ, PT ;  /* 0x000000ff8900820b */ /* 0x020fe20003f22000 */
[----:B------:R-:W-:Y:S01]  /*46c0*/  @!UPT UIADD3 URZ, UPT, UPT, URZ, URZ, URZ ;  /* 0x000000fffffff290 */ /* 0x000fe2000fffe0ff */
[----:B------:R-:W-:Y:S11]  /*46d0*/  @!P0 BRA `(.L_x_77) ;  /* 0x0000000000148947 */ /* 0x000ff60003800000 */
[----:B------:R-:W-:Y:S02]  /*46e0*/  LOP3.LUT P0, RZ, R244, 0xff, RZ, 0xc0, !PT ;  /* 0x000000fff4ff7812 */ /* 0x000fe4000780c0ff */
[----:B------:R-:W-:Y:S04]  /*46f0*/  PLOP3.LUT P1, PT, PT, PT, UP2, 0x80, 0x8 ;  /* 0x000000000008781c */ /* 0x000fe80003f2f028 */
[----:B------:R-:W-:Y:S07]  /*4700*/  PLOP3.LUT P1, PT, P1, PT, PT, 0x8, 0x80 ;  /* 0x000000000080781c */ /* 0x000fee0000f2e170 */
[----:B------:R-:W-:Y:S11]  /*4710*/  @P0 FSETP.EQ.AND P1, PT, R137, RZ, PT ;  /* 0x000000ff8900020b */ /* 0x000ff60003f22000 */
[----:B------:R-:W-:Y:S02]  /*4720*/  @!UPT UIADD3 URZ, UPT, UPT, URZ, URZ, URZ ;  /* 0x000000fffffff290 */ /* 0x000fe4000fffe0ff */
.L_x_77:
[----:B------:R-:W-:Y:S01]  /*4730*/  ULEA UR5, UR29, UR6, 0x3 ;  /* 0x000000061d057291 */ /* 0x000fe2000f8e18ff */
[----:B-1----:R-:W-:Y:S02]  /*4740*/  SHF.L.U32 R2, R9, 0x1f, RZ ;  /* 0x0000001f09027819 */ /* 0x002fe400000006ff */
[----:B------:R-:W-:Y:S01]  /*4750*/  ELECT P0, URZ, PT ;  /* 0x0000000000ff782f */ /* 0x000fe20003800000 */
[----:B------:R-:W-:Y:S05]  /*4760*/  VIADD R0, R8, 0x1 ;  /* 0x0000000108007836 */ /* 0x000fea0000000000 */
[----:B------:R-:W1:Y:S02]  /*4770*/  SYNCS.PHASECHK.TRANS64.TRYWAIT P2, [UR5+0x90], R2 ;  /* 0x00009002ff0075a7 */ /* 0x000e640008041105 */
[----:B-1----:R-:W-:Y:S05]  /*4780*/  @!P2 BRA `(.L_x_78) ;  /* 0x000000640020a947 */ /* 0x002fea0003800000 */
.L_x_158:
[----:B------:R-:W-:Y:S01]  /*4790*/  PLOP3.LUT P0, PT, P1, P0, PT, 0xf2, 0x2f ;  /* 0x00000000002f781c */ /* 0x000fe20000f01e72 */
[----:B------:R-:W-:Y:S01]  /*47a0*/  UIADD3 UR33, UPT, UPT, UR5, 0x80, URZ ;  /* 0x0000008005217890 */ /* 0x000fe2000fffe0ff */
[----:B------:R-:W-:Y:S01]  /*47b0*/  ISETP.NE.AND P1, PT, R0, 0x2, PT ;  /* 0x000000020000780c */ /* 0x000fe20003f25270 */
[----:B------:R-:W-:Y:S01]  /*47c0*/  UMOV UR20, UR36 ;  /* 0x0000002400147c82 */ /* 0x000fe20008000000 */
[----:B------:R-:W-:Y:S01]  /*47d0*/  UMOV UR28, UR36 ;  /* 0x00000024001c7c82 */ /* 0x000fe20008000000 */
[----:B------:R-:W-:Y:S01]  /*47e0*/  UMOV UR12, UR36 ;  /* 0x00000024000c7c82 */ /* 0x000fe20008000000 */
[----:B-1----:R-:W-:Y:S02]  /*47f0*/  SEL R2, RZ, 0x1, P1 ;  /* 0x00000001ff027807 */ /* 0x002fe40000800000 */
[----:B------:R-:W-:Y:S01]  /*4800*/  UMOV UR17, UR33 ;  /* 0x0000002100117c82 */ /* 0x000fe20008000000 */
[----:B------:R-:W-:Y:S01]  /*4810*/  UMOV UR25, UR33 ;  /* 0x0000002100197c82 */ /* 0x000fe20008000000 */
[----:B------:R-:W-:Y:S01]  /*4820*/  UMOV UR9, UR33 ;  /* 0x0000002100097c82 */ /* 0x000fe20008000000 */
[----:B------:R-:W-:Y:S02]  /*4830*/  LOP3.LUT R10, R10, R2, RZ, 0x3c, !PT ;  /* 0x000000020a0a7212 */ /* 0x000fe400078e3cff */
[----:B------:R-:W-:Y:S01]  /*4840*/  VOTEU.ALL UP0, P0 ;  /* 0x0000000000ff7886 */ /* 0x000fe20000000000 */
[----:B------:R-:W-:Y:S04]  /*4850*/  SEL R8, R0, RZ, P1 ;  /* 0x000000ff00087207 */ /* 0x000fe80000800000 */
[----:B------:R-:W-:Y:S02]  /*4860*/  @!UP0 UIADD3 UR56, UP1, UPT, UR50, 0x580, URZ ;  /* 0x0000058032388890 */ /* 0x000fe4000ff3e0ff */
[----:B------:R-:W-:Y:S02]  /*4870*/  @!UP0 UIMAD UR4, UR29, 0x7800, UR6 ;  /* 0x000078001d0488a4 */ /* 0x000fe4000f8e0206 */
[----:B------:R-:W-:Y:S02]  /*4880*/  @!UP0 UIADD3.X UR57, UPT, UPT, URZ, UR51, URZ, UP1, !UPT ;  /* 0x00000033ff398290 */ /* 0x000fe40008ffe4ff */
[----:B------:R-:W-:Y:S02]  /*4890*/  @!UP0 USHF.L.U32 UR35, UR55, 0x6, URZ ;  /* 0x0000000637238899 */ /* 0x000fe400080006ff */
[----:B------:R-:W-:Y:S02]  /*48a0*/  @!UP0 UIMAD UR34, UR54, 0xf0, URZ ;  /* 0x000000f0362288a4 */ /* 0x000fe4000f8e02ff */
[----:B------:R-:W-:Y:S01]  /*48b0*/  @!UP0 UIADD3 UR32, UPT, UPT, UR4, 0x200, URZ ;  /* 0x0000020004208890 */ /* 0x000fe2000fffe0ff */
[----:B------:R-:W-:Y:S01]  /*48c0*/  VOTEU.ALL UP1, P0 ;  /* 0x0000000000ff7886 */ /* 0x000fe20000020000 */
[----:B------:R-:W-:Y:S01]  /*48d0*/  UMOV UR54, 0x0 ;  /* 0x0000000000367882 */ /* 0x000fe20000000000 */
[----:B------:R-:W-:Y:S01]  /*48e0*/  UMOV UR55, 0x10000000 ;  /* 0x1000000000377882 */ /* 0x000fe20000000000 */
[----:B------:R-:W-:Y:S02]  /*48f0*/  @!UP0 UIADD3 UR18, UPT, UPT, UR34, 0x10, URZ ;  /* 0x0000001022128890 */ /* 0x000fe4000fffe0ff */
[----:B------:R-:W-:Y:S03]  /*4900*/  @!UP0 UIADD3 UR16, UPT, UPT, UR4, 0xa00, URZ ;  /* 0x00000a0004108890 */ /* 0x000fe6000fffe0ff */
[----:B------:R1:W-:Y:S01]  /*4910*/  @!UP1 UTMALDG.3D [UR32], [UR56], desc[UR54] ;  /* 0x00003620380095b4 */ /* 0x0003e20008011000 */
[----:B------:R-:W-:Y:S01]  /*4920*/  VOTEU.ALL UP1, P0 ;  /* 0x0000000000ff7886 */ /* 0x000fe20000020000 */
[----:B------:R-:W-:Y:S01]  /*4930*/  UMOV UR19, UR35 ;  /* 0x0000002300137c82 */ /* 0x000fe20008000000 */
[----:B------:R-:W-:Y:S02]  /*4940*/  @!UP0 UIADD3 UR26, UPT, UPT, UR34, 0x20, URZ ;  /* 0x00000020221a8890 */ /* 0x000fe4000fffe0ff */
[----:B------:R-:W-:Y:S01]  /*4950*/  @!UP0 UIADD3 UR24, UPT, UPT, UR4, 0x1200, URZ ;  /* 0x0000120004188890 */ /* 0x000fe2000fffe0ff */
[----:B------:R-:W-:Y:S01]  /*4960*/  UMOV UR27, UR35 ;  /* 0x00000023001b7c82 */ /* 0x000fe20008000000 */
[----:B------:R2:W-:Y:S01]  /*4970*/  @!UP1 UTMALDG.3D [UR16], [UR56], desc[UR54] ;  /* 0x00003610380095b4 */ /* 0x0005e20008011000 */
[----:B------:R-:W-:Y:S01]  /*4980*/  VOTEU.ALL UP1, P0 ;  /* 0x0000000000ff7886 */ /* 0x000fe20000020000 */
[----:B------:R-:W-:Y:S02]  /*4990*/  @!UP0 UIADD3 UR10, UPT, UPT, UR34, 0x30, URZ ;  /* 0x00000030220a8890 */ /* 0x000fe4000fffe0ff */
[----:B------:R-:W-:Y:S01]  /*49a0*/  @!UP0 UIADD3 UR8, UPT, UPT, UR4, 0x1a00, URZ ;  /* 0x00001a0004088890 */ /* 0x000fe2000fffe0ff */
[----:B------:R-:W-:Y:S01]  /*49b0*/  UMOV UR11, UR35 ;  /* 0x00000023000b7c82 */ /* 0x000fe20008000000 */
[----:B------:R-:W-:Y:S01]  /*49c0*/  UIADD3 UR29, UPT, UPT, UR29, 0x1, URZ ;  /* 0x000000011d1d7890 */ /* 0x000fe2000fffe0ff */
[----:B------:R4:W-:Y:S01]  /*49d0*/  @!UP1 UTMALDG.3D [UR24], [UR56], desc[UR54] ;  /* 0x00003618380095b4 */ /* 0x0009e20008011000 */
[----:B------:R-:W-:Y:S05]  /*49e0*/  VOTEU.ALL UP1, P0 ;  /* 0x0000000000ff7886 */ /* 0x000fea0000020000 */
[----:B------:R5:W-:Y:S01]  /*49f0*/  @!UP1 UTMALDG.3D [UR8], [UR56], desc[UR54] ;  /* 0x00003608380095b4 */ /* 0x000be20008011000 */
[----:B------:R-:W-:Y:S01]  /*4a00*/  VOTEU.ALL UP1, P0 ;  /* 0x0000000000ff7886 */ /* 0x000fe20000020000 */
[----:B-1----:R-:W-:Y:S01]  /*4a10*/  UPRMT UR33, UR7, 0x654, UR33 ;  /* 0x0000065407217896 */ /* 0x002fe20008000021 */
[----:B------:R-:W-:Y:S01]  /*4a20*/  UMOV UR36, UR47 ;  /* 0x0000002f00247c82 */ /* 0x000fe20008000000 */
[----:B--2---:R-:W-:Y:S02]  /*4a30*/  @!UP0 UIADD3 UR18, UPT, UPT, UR34, 0x40, URZ ;  /* 0x0000004022128890 */ /* 0x004fe4000fffe0ff */
[----:B------:R-:W-:Y:S02]  /*4a40*/  @!UP0 UIADD3 UR16, UPT, UPT, UR4, 0x2200, URZ ;  /* 0x0000220004108890 */ /* 0x000fe4000fffe0ff */
[----:B----4-:R-:W-:Y:S02]  /*4a50*/  @!UP0 UIADD3 UR26, UPT, UPT, UR34, 0x50, URZ ;  /* 0x00000050221a8890 */ /* 0x010fe4000fffe0ff */
[----:B------:R-:W-:Y:S05]  /*4a60*/  @!UP0 UIADD3 UR24, UPT, UPT, UR4, 0x2a00, URZ ;  /* 0x00002a0004188890 */ /* 0x000fea000fffe0ff */
[----:B------:R1:W-:Y:S01]  /*4a70*/  @!UP1 UTMALDG.3D [UR16], [UR56], desc[UR54] ;  /* 0x00003610380095b4 */ /* 0x0003e20008011000 */
[----:B------:R-:W-:Y:S01]  /*4a80*/  VOTEU.ALL UP1, P0 ;  /* 0x0000000000ff7886 */ /* 0x000fe20000020000 */
[----:B-----5:R-:W-:Y:S02]  /*4a90*/  @!UP0 UIADD3 UR10, UPT, UPT, UR34, 0x60, URZ ;  /* 0x00000060220a8890 */ /* 0x020fe4000fffe0ff */
[----:B------:R-:W-:Y:S02]  /*4aa0*/  @!UP0 UIADD3 UR8, UPT, UPT, UR4, 0x3200, URZ ;  /* 0x0000320004088890 */ /* 0x000fe4000fffe0ff */
[----:B------:R2:W-:Y:S01]  /*4ab0*/  @!UP1 UTMALDG.3D [UR24], [UR56], desc[UR54] ;  /* 0x00003618380095b4 */ /* 0x0005e20008011000 */
[----:B------:R-:W-:Y:S06]  /*4ac0*/  VOTEU.ALL UP1, P0 ;  /* 0x0000000000ff7886 */ /* 0x000fec0000020000 */
[----:B------:R4:W-:Y:S01]  /*4ad0*/  @!UP1 UTMALDG.3D [UR8], [UR56], desc[UR54] ;  /* 0x00003608380095b4 */ /* 0x0009e20008011000 */
[----:B------:R-:W-:Y:S01]  /*4ae0*/  VOTEU.ALL UP1, P0 ;  /* 0x0000000000ff7886 */ /* 0x000fe20000020000 */
[----:B-1----:R-:W-:Y:S02]  /*4af0*/  @!UP0 UIADD3 UR18, UPT, UPT, UR34, 0x70, URZ ;  /* 0x0000007022128890 */ /* 0x002fe4000fffe0ff */
[----:B------:R-:W-:Y:S02]  /*4b00*/  @!UP0 UIADD3 UR16, UPT, UPT, UR4, 0x3a00, URZ ;  /* 0x00003a0004108890 */ /* 0x000fe4000fffe0ff */
[----:B--2---:R-:W-:Y:S02]  /*4b10*/  @!UP0 UIADD3 UR26, UPT, UPT, UR34, 0x80, URZ ;  /* 0x00000080221a8890 */ /* 0x004fe4000fffe0ff */
[----:B------:R-:W-:Y:S05]  /*4b20*/  @!UP0 UIADD3 UR24, UPT, UPT, UR4, 0x4200, URZ ;  /* 0x0000420004188890 */ /* 0x000fea000fffe0ff */
[----:B------:R1:W-:Y:S01]  /*4b30*/  @!UP1 UTMALDG.3D [UR16], [UR56], desc[UR54] ;  /* 0x00003610380095b4 */ /* 0x0003e20008011000 */
[----:B------:R-:W-:Y:S01]  /*4b40*/  VOTEU.ALL UP1, P0 ;  /* 0x0000000000ff7886 */ /* 0x000fe20000020000 */
[----:B----4-:R-:W-:Y:S02]  /*4b50*/  @!UP0 UIADD3 UR10, UPT, UPT, UR34, 0x90, URZ ;  /* 0x00000090220a8890 */ /* 0x010fe4000fffe0ff */
        /* <DEDUP_REMOVED lines=13> */
[----:B------:R-:W-:Y:S01]  /*4c30*/  @!UP1 UTMALDG.3D [UR24], [UR56], desc[UR54] ;  /* 0x00003618380095b4 */ /* 0x000fe20008011000 */
[----:B------:R-:W-:Y:S06]  /*4c40*/  VOTEU.ALL UP1, P0 ;  /* 0x0000000000ff7886 */ /* 0x000fec0000020000 */
[----:B------:R2:W-:Y:S01]  /*4c50*/  @!UP1 UTMALDG.3D [UR8], [UR56], desc[UR54] ;  /* 0x00003608380095b4 */ /* 0x0005e20008011000 */
[----:B------:R-:W-:Y:S02]  /*4c60*/  UPLOP3.LUT UP1, UPT, UPT, UPT, UPT, 0x80, 0x8 ;  /* 0x000000000008789c */ /* 0x000fe40003f2f070 */
[----:B-1----:R-:W-:Y:S02]  /*4c70*/  @!UP0 UIADD3 UR18, UPT, UPT, UR34, 0xd0, URZ ;  /* 0x000000d022128890 */ /* 0x002fe4000fffe0ff */
[----:B------:R-:W-:Y:S02]  /*4c80*/  @!UP0 UIADD3 UR16, UPT, UPT, UR4, 0x6a00, URZ ;  /* 0x00006a0004108890 */ /* 0x000fe4000fffe0ff */
[----:B--2---:R-:W-:Y:S02]  /*4c90*/  @!UP0 UIADD3 UR10, UPT, UPT, UR34, 0xe0, URZ ;  /* 0x000000e0220a8890 */ /* 0x004fe4000fffe0ff */
[----:B------:R-:W-:Y:S01]  /*4ca0*/  @!UP0 UIADD3 UR8, UPT, UPT, UR4, 0x7200, URZ ;  /* 0x0000720004088890 */ /* 0x000fe2000fffe0ff */
[----:B------:R-:W-:Y:S05]  /*4cb0*/  VOTEU.ALL UP0, P0 ;  /* 0x0000000000ff7886 */ /* 0x000fea0000000000 */
[----:B------:R-:W-:Y:S01]  /*4cc0*/  @!UP0 UTMALDG.3D [UR16], [UR56], desc[UR54] ;  /* 0x00003610380085b4 */ /* 0x000fe20008011000 */
[----:B------:R-:W-:Y:S04]  /*4cd0*/  UISETP.NE.AND UP0, UPT, UR29, 0x2, UPT ;  /* 0x000000021d00788c */ /* 0x000fe8000bf05270 */
[----:B------:R-:W-:Y:S02]  /*4ce0*/  USEL UR4, URZ, 0x1, UP0 ;  /* 0x00000001ff047887 */ /* 0x000fe40008000000 */
[----:B------:R-:W-:Y:S02]  /*4cf0*/  USEL UR29, UR29, URZ, UP0 ;  /* 0x000000ff1d1d7287 */ /* 0x000fe40008000000 */
[----:B------:R-:W-:Y:S02]  /*4d00*/  VOTEU.ALL UP0, P0 ;  /* 0x0000000000ff7886 */ /* 0x000fe40000000000 */
[----:B------:R-:W-:Y:S03]  /*4d10*/  LOP3.LUT R9, R9, UR4, RZ, 0x3c, !PT ;  /* 0x0000000409097c12 */ /* 0x000fe6000f8e3cff */
[----:B------:R1:W-:Y:S01]  /*4d20*/  @!UP0 UTMALDG.3D [UR8], [UR56], desc[UR54] ;  /* 0x00003608380085b4 */ /* 0x0003e20008011000 */
[----:B------:R2:W-:Y:S01]  /*4d30*/  @!P0 SYNCS.ARRIVE.TRANS64.RED.A0TR RZ, [UR5+0x80], R11 ;  /* 0x0000800bffff89a7 */ /* 0x0005e20008300405 */
[----:B------:R-:W-:Y:S01]  /*4d40*/  SYNCS.ARRIVE.TRANS64.RED.A1T0 RZ, [UR33], RZ ;  /* 0x000000ffffff79a7 */ /* 0x000fe20008100421 */
[----:B-1----:R-:W-:Y:S02]  /*4d50*/  UIADD3 UR54, UPT, UPT, UR22, UR48, URZ ;  /* 0x0000003016367290 */ /* 0x002fe4000fffe0ff */
[----:B------:R-:W-:Y:S01]  /*4d60*/  UIADD3 UR55, UPT, UPT, UR23, UR49, URZ ;  /* 0x0000003117377290 */ /* 0x000fe2000fffe0ff */
[----:B------:R-:W-:Y:S11]  /*4d70*/  BRA.U UP3, `(.L_x_79) ;  /* 0xfffffff103787547 */ /* 0x000ff6000b83ffff */
[----:B------:R-:W-:Y:S01]  /*4d80*/  UIADD3 UR6, UPT, UPT, UR6, 0x90, URZ ;  /* 0x0000009006067890 */ /* 0x000fe2000fffe0ff */
[----:B------:R-:W-:-:S03]  /*4d90*/  SHF.L.U32 R0, R9, 0x1f, RZ ;  /* 0x0000001f09007819 */ /* 0x000fc600000006ff */
[----:B------:R-:W-:-:S09]  /*4da0*/  ULEA UR4, UR29, UR6, 0x3 ;  /* 0x000000061d047291 */ /* 0x000fd2000f8e18ff */
[----:B------:R-:W1:Y:S02]  /*4db0*/  SYNCS.PHASECHK.TRANS64.TRYWAIT P0, [UR4], R0 ;  /* 0x00000000ff0075a7 */ /* 0x000e640008001104 */
[----:B-1----:R-:W-:Y:S05]  /*4dc0*/  @!P0 BRA `(.L_x_80) ;  /* 0x0000005c00a88947 */ /* 0x002fea0003800000 */
.L_x_160:
        /* <DEDUP_REMOVED lines=8> */
.L_x_81:
[----:B-1----:R1:W4:Y:S02]  /*4e50*/  SYNCS.PHASECHK.TRANS64.TRYWAIT P0, [R0+URZ], R2 ;  /* 0x00000002000075a7 */ /* 0x00232400080011ff */
[----:B----4-:R-:W-:Y:S05]  /*4e60*/  @!P0 NANOSLEEP.SYNCS 0x989680 ;  /* 0x009896800000895d */ /* 0x010fea0003900000 */
[----:B------:R-:W4:Y:S02]  /*4e70*/  @!P0 SYNCS.PHASECHK.TRANS64 P0, [R0+URZ], R2 ;  /* 0x00000002000085a7 */ /* 0x000f2400080010ff */
[----:B---34-:R-:W-:Y:S05]  /*4e80*/  @P0 EXIT ;  /* 0x000000000000094d */ /* 0x018fea0003800000 */
[----:B------:R-:W-:Y:S05]  /*4e90*/  BRA `(.L_x_81) ;  /* 0xfffffffc00ec7947 */ /* 0x000fea000383ffff */
.L_x_71:
[----:B------:R-:W-:-:S06]  /*4ea0*/  UISETP.GE.AND UP0, UPT, UR12, 0x4, UPT ;  /* 0x000000040c00788c */ /* 0x000fcc000bf06270 */
[----:B------:R-:W-:-:S13]  /*4eb0*/  PLOP3.LUT P0, PT, PT, PT, UP0, 0x80, 0x8 ;  /* 0x000000000008781c */ /* 0x000fda0003f0f008 */
[----:B-1----:R-:W-:Y:S05]  /*4ec0*/  @!P0 EXIT ;  /* 0x000000000000894d */ /* 0x002fea0003800000 */
[----:B------:R-:W-:Y:S01]  /*4ed0*/  BAR.SYNC.DEFER_BLOCKING 0x6, 0xa0 ;  /* 0x0182800000007b1d */ /* 0x000fe20000010000 */
[----:B------:R-:W-:-:S05]  /*4ee0*/  IMAD.U32 R0, R6, 0x10000, RZ ;  /* 0x0001000006007824 */ /* 0x000fca00078e00ff */
[----:B------:R-:W-:Y:S01]  /*4ef0*/  UMOV UR4, 0x400 ;  /* 0x0000040000047882 */ /* 0x000fe20000000000 */
[----:B------:R-:W-:Y:S01]  /*4f00*/  LOP3.LUT R0, R0, 0x600000, RZ, 0xc0, !PT ;  /* 0x0060000000007812 */ /* 0x000fe200078ec0ff */
[----:B------:R-:W-:Y:S01]  /*4f10*/  ULEA UR4, UR7, UR4, 0x18 ;  /* 0x0000000407047291 */ /* 0x000fe2000f8ec0ff */
[----:B------:R-:W-:Y:S01]  /*4f20*/  UMOV UR5, URZ ;  /* 0x000000ff00057c82 */ /* 0x000fe20008000000 */
[----:B------:R-:W-:Y:S01]  /*4f30*/  UMOV UR6, URZ ;  /* 0x000000ff00067c82 */ /* 0x000fe20008000000 */
[----:B------:R-:W-:Y:S01]  /*4f40*/  MOV R2, UR5 ;  /* 0x0000000500027c02 */ /* 0x000fe20008000f00 */
[----:B------:R-:W-:Y:S01]  /*4f50*/  IMAD.U32 R249, RZ, RZ, UR5 ;  /* 0x00000005fff97e24 */ /* 0x000fe2000f8e00ff */
[----:B------:R-:W1:Y:S01]  /*4f60*/  LDCU UR40, c[0x0][0xb0c] ;  /* 0x00016180ff2877ac */ /* 0x000e620008000800 */
[----:B------:R-:W-:Y:S02]  /*4f70*/  IMAD.U32 R245, RZ, RZ, UR6 ;  /* 0x00000006fff57e24 */ /* 0x000fe4000f8e00ff */
[----:B------:R-:W-:Y:S01]  /*4f80*/  STL [R1+0x8], R2 ;  /* 0x0000080201007387 */ /* 0x000fe20000100800 */
[----:B------:R-:W2:Y:S01]  /*4f90*/  LDCU UR37, c[0x0][0xb30] ;  /* 0x00016600ff2577ac */ /* 0x000ea20008000800 */
[----:B------:R-:W3:Y:S02]  /*4fa0*/  LDCU.64 UR50, c[0x0][0x888] ;  /* 0x00011100ff3277ac */ /* 0x000ee40008000a00 */
[----:B------:R-:W4:Y:S01]  /*4fb0*/  LDS R16, [UR4+0x160] ;  /* 0x00016004ff107984 */ /* 0x000f220008000800 */
[----:B------:R-:W-:Y:S01]  /*4fc0*/  UMOV UR4, 0x1 ;  /* 0x0000000100047882 */ /* 0x000fe20000000000 */
[----:B------:R-:W1:Y:S01]  /*4fd0*/  LDCU.64 UR38, c[0x0][0xb28] ;  /* 0x00016500ff2677ac */ /* 0x000e620008000a00 */
[----:B------:R-:W-:Y:S01]  /*4fe0*/  MOV R250, UR4 ;  /* 0x0000000400fa7c02 */ /* 0x000fe20008000f00 */
[----:B------:R-:W-:Y:S01]  /*4ff0*/  UMOV UR4, URZ ;  /* 0x000000ff00047c82 */ /* 0x000fe20008000000 */
[----:B------:R-:W1:Y:S01]  /*5000*/  LDCU.128 UR44, c[0x0][0xb10] ;  /* 0x00016200ff2c77ac */ /* 0x000e620008000c00 */
[----:B------:R-:W-:Y:S01]  /*5010*/  MOV R248, UR4 ;  /* 0x0000000400f87c02 */ /* 0x000fe20008000f00 */
[----:B------:R-:W-:Y:S01]  /*5020*/  UMOV UR43, URZ ;  /* 0x000000ff002b7c82 */ /* 0x000fe20008000000 */
[----:B------:R-:W-:Y:S01]  /*5030*/  UMOV UR15, URZ ;  /* 0x000000ff000f7c82 */ /* 0x000fe20008000000 */
[----:B----4-:R-:W-:Y:S01]  /*5040*/  IMAD.IADD R16, R16, 0x1, R0 ;  /* 0x0000000110107824 */ /* 0x010fe200078e0200 */
[----:B------:R-:W-:-:S05]  /*5050*/  MOV R0, UR4 ;  /* 0x0000000400007c02 */ /* 0x000fca0008000f00 */
[----:B-123--:R4:W-:Y:S02]  /*5060*/  STL [R1+0x4], R0 ;  /* 0x0000040001007387 */ /* 0x00e9e40000100800 */
.L_x_115:
[----:B------:R-:W1:Y:S01]  /*5070*/  S2UR UR56, SR_CgaCtaId ;  /* 0x00000000003879c3 */ /* 0x000e620000008800 */
[----:B------:R-:W-:Y:S01]  /*5080*/  R2UR UR5, R248 ;  /* 0x00000000f80572ca */ /* 0x000fe200000e0000 */
[----:B------:R-:W-:Y:S11]  /*5090*/  UMOV UR4, 0x400 ;  /* 0x0000040000047882 */ /* 0x000ff60000000000 */
[----:B------:R-:W-:Y:S01]  /*50a0*/  @!UPT UIADD3 URZ, UPT, UPT, URZ, URZ, URZ ;  /* 0x000000fffffff290 */ /* 0x000fe2000fffe0ff */
[----:B----4-:R-:W-:Y:S05]  /*50b0*/  IMAD.U32 R0, RZ, RZ, UR5 ;  /* 0x00000005ff007e24 */ /* 0x010fea000f8e00ff */
[----:B------:R-:W-:Y:S01]  /*50c0*/  SHF.L.U32 R0, R0, 0x1f, RZ ;  /* 0x0000001f00007819 */ /* 0x000fe200000006ff */
[----:B-1----:R-:W-:Y:S04]  /*50d0*/  ULEA UR56, UR56, UR4, 0x18 ;  /* 0x0000000438387291 */ /* 0x002fe8000f8ec0ff */
[----:B------:R-:W-:Y:S09]  /*50e0*/  ULEA UR4, UR15, UR56, 0x3 ;  /* 0x000000380f047291 */ /* 0x000ff2000f8e18ff */
[----:B------:R-:W1:Y:S02]  /*50f0*/  SYNCS.PHASECHK.TRANS64.TRYWAIT P0, [UR4+0xb0], R0 ;  /* 0x0000b000ff0075a7 */ /* 0x000e640008001104 */
[----:B-1---5:R-:W-:Y:S05]  /*5100*/  @!P0 BRA `(.L_x_82) ;  /* 0x0000005800f08947 */ /* 0x022fea0003800000 */
.L_x_162:
[----:B------:R-:W-:Y:S02]  /*5110*/  ULEA UR5, UR15, UR56, 0x4 ;  /* 0x000000380f057291 */ /* 0x000fe4000f8e20ff */
[----:B------:R-:W-:Y:S01]  /*5120*/  UIADD3 UR4, UPT, UPT, UR4, 0xc0, URZ ;  /* 0x000000c004047890 */ /* 0x000fe2000fffe0ff */
[----:B------:R-:W2:Y:S03]  /*5130*/  LDCU UR6, c[0x0][0xb24] ;  /* 0x00016480ff0677ac */ /* 0x000ea60008000800 */
[----:B------:R-:W-:Y:S03]  /*5140*/  UPRMT UR4, URZ, 0x654, UR4 ;  /* 0x00000654ff047896 */ /* 0x000fe60008000004 */
[----:B------:R-:W3:Y:S01]  /*5150*/  LDS.128 R4, [UR5+0x140] ;  /* 0x00014005ff047984 */ /* 0x000ee20008000c00 */
[----:B------:R-:W-:Y:S01]  /*5160*/  @!PT LDS RZ, [RZ] ;  /* 0x00000000fffff984 */ /* 0x000fe20000000800 */
[----:B------:R-:W-:Y:S01]  /*5170*/  @!PT LDS RZ, [RZ] ;  /* 0x00000000fffff984 */ /* 0x000fe20000000800 */
[----:B------:R-:W-:Y:S01]  /*5180*/  @!PT LDS RZ, [RZ] ;  /* 0x00000000fffff984 */ /* 0x000fe20000000800 */
[----:B------:R-:W-:Y:S01]  /*5190*/  @!PT LDS RZ, [RZ] ;  /* 0x00000000fffff984 */ /* 0x000fe20000000800 */
[----:B------:R4:W-:Y:S07]  /*51a0*/  MEMBAR.ALL.CTA ;  /* 0x0000000000007992 */ /* 0x0009ee0000008000 */
[----:B----4-:R-:W4:Y:S02]  /*51b0*/  FENCE.VIEW.ASYNC.S ;  /* 0x00000000000073c6 */ /* 0x010f240000000000 */
[----:B----4-:R-:W-:Y:S01]  /*51c0*/  SYNCS.ARRIVE.TRANS64.RED.A1T0 RZ, [UR4], RZ ;  /* 0x000000ffffff79a7 */ /* 0x010fe20008100404 */
[----:B---3--:R-:W-:Y:S11]  /*51d0*/  LOP3.LUT P0, RZ, R6, 0x1, RZ, 0xc0, !PT ;  /* 0x0000000106ff7812 */ /* 0x008ff6000780c0ff */
[----:B------:R-:W-:Y:S02]  /*51e0*/  @!UPT UIADD3 URZ, UPT, UPT, URZ, URZ, URZ ;  /* 0x000000fffffff290 */ /* 0x000fe4000fffe0ff */
[----:B------:R-:W-:Y:S01]  /*51f0*/  VOTEU.ANY UP0, P0 ;  /* 0x0000000000ff7886 */ /* 0x000fe20000000100 */
[----:B------:R-:W-:Y:S01]  /*5200*/  PLOP3.LUT P3, PT, PT, PT, UP0, 0x80, 0x8 ;  /* 0x000000000008781c */ /* 0x000fe20003f6f008 */
[----:B------:R-:W-:Y:S01]  /*5210*/  UP2UR UR5, UPR, URZ, 0x1 ;  /* 0x00000001ff057883 */ /* 0x000fe20008000000 */
[----:B------:R-:W-:Y:S02]  /*5220*/  PLOP3.LUT P1, PT, PT, PT, UP0, 0x80, 0x8 ;  /* 0x000000000008781c */ /* 0x000fe40003f2f008 */
[----:B------:R-:W-:Y:S02]  /*5230*/  PLOP3.LUT P2, PT, PT, PT, UP0, 0x80, 0x8 ;  /* 0x000000000008781c */ /* 0x000fe40003f4f008 */
[----:B------:R-:W-:Y:S01]  /*5240*/  PLOP3.LUT P0, PT, PT, PT, UP0, 0x80, 0x8 ;  /* 0x000000000008781c */ /* 0x000fe20003f0f008 */
[----:B--2---:R-:W-:Y:S01]  /*5250*/  UISETP.GE.AND UP0, UPT, UR6, 0x1, UPT ;  /* 0x000000010600788c */ /* 0x004fe2000bf06270 */
[----:B------:R-:W-:Y:S05]  /*5260*/  IMAD.U32 R251, RZ, RZ, UR5 ;  /* 0x00000005fffb7e24 */ /* 0x000fea000f8e00ff */
[----:B-1----:R-:W-:Y:S02]  /*5270*/  @P3 MOV R2, R4 ;  /* 0x0000000400023202 */ /* 0x002fe40000000f00 */
[----:B------:R-:W-:Y:S02]  /*5280*/  @P1 LOP3.LUT R0, R5, 0xffff, RZ, 0xc0, !PT ;  /* 0x0000ffff05001812 */ /* 0x000fe400078ec0ff */
[----:B------:R-:W-:Y:S02]  /*5290*/  @P2 R2UR UR42, R2 ;  /* 0x00000000022a22ca */ /* 0x000fe400000e0000 */
[----:B------:R-:W-:Y:S01]  /*52a0*/  @P0 R2UR UR41, R0 ;  /* 0x00000000002902ca */ /* 0x000fe200000e0000 */
[----:B------:R-:W-:Y:S03]  /*52b0*/  @!UPT UIADD3 URZ, UPT, UPT, URZ, URZ, URZ ;  /* 0x000000fffffff290 */ /* 0x000fe6000fffe0ff */
[----:B------:R-:W-:Y:S11]  /*52c0*/  BRA.U !UP0, `(.L_x_83) ;  /* 0x0000000108cc7547 */ /* 0x000ff6000b800000 */
[----:B------:R-:W1:Y:S01]  /*52d0*/  LDCU UR7, c[0x0][0xb20] ;  /* 0x00016400ff0777ac */ /* 0x000e620008000800 */
[----:B------:R-:W2:Y:S01]  /*52e0*/  LDCU UR9, c[0x0][0x370] ;  /* 0x00006e00ff0977ac */ /* 0x000ea20008000800 */
[----:B------:R-:W3:Y:S01]  /*52f0*/  LDCU UR4, c[0x0][0x374] ;  /* 0x00006e80ff0477ac */ /* 0x000ee20008000800 */
[----:B------:R-:W-:Y:S02]  /*5300*/  UISETP.NE.AND UP0, UPT, UR46, 0x1, UPT ;  /* 0x000000012e00788c */ /* 0x000fe4000bf05270 */
[----:B------:R-:W-:Y:S02]  /*5310*/  UISETP.NE.AND UP1, UPT, UR40, 0x1, UPT ;  /* 0x000000012800788c */ /* 0x000fe4000bf25270 */
[----:B------:R-:W-:Y:S02]  /*5320*/  UIMAD.WIDE.U32 UR10, UR41, UR47, URZ ;  /* 0x0000002f290a72a5 */ /* 0x000fe4000f8e00ff */
[----:B------:R-:W-:Y:S02]  /*5330*/  UIMAD.WIDE.U32 UR12, UR42, UR44, URZ ;  /* 0x0000002c2a0c72a5 */ /* 0x000fe4000f8e00ff */
[----:B------:R-:W-:Y:S02]  /*5340*/  UISETP.NE.AND UP2, UPT, UR6, 0x1, UPT ;  /* 0x000000010600788c */ /* 0x000fe4000bf45270 */
[----:B--2---:R-:W-:Y:S01]  /*5350*/  UIMAD.WIDE.U32 UR16, UR9, UR44, URZ ;  /* 0x0000002c091072a5 */ /* 0x004fe2000f8e00ff */
[----:B------:R-:W-:Y:S01]  /*5360*/  UMOV UR10, UR11 ;  /* 0x0000000b000a7c82 */ /* 0x000fe20008000000 */
[----:B---3--:R-:W-:Y:S02]  /*5370*/  UIMAD.WIDE.U32 UR18, UR4, UR47, URZ ;  /* 0x0000002f041272a5 */ /* 0x008fe4000f8e00ff */
[----:B-1----:R-:W-:Y:S03]  /*5380*/  USHF.R.U32.HI UR10, URZ, UR7, UR10 ;  /* 0x00000007ff0a7299 */ /* 0x002fe6000801160a */
[----:B------:R-:W-:Y:S02]  /*5390*/  UMOV UR16, UR17 ;  /* 0x0000001100107c82 */ /* 0x000fe40008000000 */
[----:B------:R-:W-:Y:S02]  /*53a0*/  @UP1 USHF.R.U32.HI UR9, URZ, UR45, UR16 ;  /* 0x0000002dff091299 */ /* 0x000fe40008011610 */
[----:B------:R-:W-:Y:S01]  /*53b0*/  USEL UR10, UR41, UR10, !UP0 ;  /* 0x0000000a290a7287 */ /* 0x000fe2000c000000 */
[----:B------:R-:W-:Y:S02]  /*53c0*/  UMOV UR5, UR19 ;  /* 0x0000001300057c82 */ /* 0x000fe40008000000 */
[----:B------:R-:W-:Y:S03]  /*53d0*/  @UP0 USHF.R.U32.HI UR4, URZ, UR7, UR5 ;  /* 0x00000007ff040299 */ /* 0x000fe60008011605 */
[----:B------:R-:W-:Y:S01]  /*53e0*/  UMOV UR7, UR13 ;  /* 0x0000000d00077c82 */ /* 0x000fe20008000000 */
[----:B------:R-:W-:Y:S02]  /*53f0*/  UIMAD.WIDE.U32 UR16, UR4, UR38, URZ ;  /* 0x00000026041072a5 */ /* 0x000fe4000f8e00ff */
[----:B------:R-:W-:Y:S02]  /*5400*/  UIMAD.WIDE.U32 UR12, UR9, UR38, URZ ;  /* 0x00000026090c72a5 */ /* 0x000fe4000f8e00ff */
[----:B------:R-:W-:Y:S03]  /*5410*/  USHF.R.U32.HI UR7, URZ, UR45, UR7 ;  /* 0x0000002dff077299 */ /* 0x000fe60008011607 */
[----:B------:R-:W-:Y:S02]  /*5420*/  UMOV UR5, UR17 ;  /* 0x0000001100057c82 */ /* 0x000fe40008000000 */
[----:B------:R-:W-:Y:S02]  /*5430*/  @UP2 USHF.R.U32.HI UR4, URZ, UR39, UR5 ;  /* 0x00000027ff042299 */ /* 0x000fe40008011605 */
[----:B------:R-:W-:Y:S02]  /*5440*/  USEL UR5, UR42, UR7, !UP1 ;  /* 0x000000072a057287 */ /* 0x000fe4000c800000 */
[----:B------:R-:W-:Y:S02]  /*5450*/  UIMAD UR4, UR6, UR4, URZ ;  /* 0x00000004060472a4 */ /* 0x000fe4000f8e02ff */
[----:B------:R-:W-:Y:S02]  /*5460*/  UIADD3 UR8, UPT, UPT, -UR5, URZ, URZ ;  /* 0x000000ff05087290 */ /* 0x000fe4000fffe1ff */
[----:B------:R-:W-:Y:S02]  /*5470*/  UISETP.GE.AND UP0, UPT, UR10, UR4, UPT ;  /* 0x000000040a00728c */ /* 0x000fe4000bf06270 */
[----:B------:R-:W-:Y:S01]  /*5480*/  UIMAD UR42, UR40, UR8, UR42 ;  /* 0x00000008282a72a4 */ /* 0x000fe2000f8e022a */
[----:B------:R-:W-:Y:S02]  /*5490*/  UMOV UR12, UR13 ;  /* 0x0000000d000c7c82 */ /* 0x000fe40008000000 */
[----:B------:R-:W-:Y:S02]  /*54a0*/  @UP2 USHF.R.U32.HI UR9, URZ, UR39, UR12 ;  /* 0x00000027ff092299 */ /* 0x000fe4000801160c */
[----:B------:R-:W-:Y:S02]  /*54b0*/  UIMAD.WIDE.U32 UR12, UR10, UR38, URZ ;  /* 0x000000260a0c72a5 */ /* 0x000fe4000f8e00ff */
[----:B------:R-:W-:Y:S04]  /*54c0*/  UIMAD UR7, UR6, UR9, URZ ;  /* 0x00000009060772a4 */ /* 0x000fe8000f8e02ff */
[----:B------:R-:W-:Y:S01]  /*54d0*/  UISETP.GE.OR UP0, UPT, UR5, UR7, UP0 ;  /* 0x000000070500728c */ /* 0x000fe20008706670 */
[----:B------:R-:W-:Y:S01]  /*54e0*/  UMOV UR4, UR13 ;  /* 0x0000000d00047c82 */ /* 0x000fe20008000000 */
[----:B------:R-:W-:Y:S02]  /*54f0*/  UIMAD.WIDE.U32 UR12, UR5, UR38, URZ ;  /* 0x00000026050c72a5 */ /* 0x000fe4000f8e00ff */
[----:B------:R-:W-:Y:S04]  /*5500*/  USHF.R.U32.HI UR4, URZ, UR39, UR4 ;  /* 0x00000027ff047299 */ /* 0x000fe80008011604 */
[----:B------:R-:W-:Y:S03]  /*5510*/  USEL UR14, UR10, UR4, !UP2 ;  /* 0x000000040a0e7287 */ /* 0x000fe6000d000000 */
[----:B------:R-:W-:Y:S01]  /*5520*/  @!UP0 UMOV UR4, UR13 ;  /* 0x0000000d00048c82 */ /* 0x000fe20008000000 */
[----:B------:R-:W-:Y:S02]  /*5530*/  UIADD3 UR7, UPT, UPT, -UR14, URZ, URZ ;  /* 0x000000ff0e077290 */ /* 0x000fe4000fffe1ff */
[----:B------:R-:W-:Y:S02]  /*5540*/  @!UP0 USHF.R.U32.HI UR4, URZ, UR39, UR4 ;  /* 0x00000027ff048299 */ /* 0x000fe40008011604 */
[----:B------:R-:W-:Y:S02]  /*5550*/  UIMAD UR11, UR6, UR7, UR10 ;  /* 0x00000007060b72a4 */ /* 0x000fe4000f8e020a */
[----:B------:R-:W-:Y:S02]  /*5560*/  @!UP0 USEL UR4, UR5, UR4, !UP2 ;  /* 0x0000000405048287 */ /* 0x000fe4000d000000 */
[----:B------:R-:W-:Y:S02]  /*5570*/  UIADD3 UR7, UPT, UPT, -UR10, URZ, URZ ;  /* 0x000000ff0a077290 */ /* 0x000fe4000fffe1ff */
[----:B------:R-:W-:Y:S02]  /*5580*/  @!UP0 UIMAD UR9, UR9, UR11, UR4 ;  /* 0x0000000b090982a4 */ /* 0x000fe4000f8e0204 */
[----:B------:R-:W-:Y:S02]  /*5590*/  @!UP0 UIADD3 UR4, UPT, UPT, UR14, -UR4, URZ ;  /* 0x800000040e048290 */ /* 0x000fe4000fffe0ff */
[----:B------:R-:W-:Y:S02]  /*55a0*/  UIMAD UR41, UR46, UR7, UR41 ;  /* 0x000000072e2972a4 */ /* 0x000fe4000f8e0229 */
[----:B------:R-:W-:Y:S03]  /*55b0*/  @!UP0 UIMAD UR10, UR4, UR6, UR5 ;  /* 0x00000006040a82a4 */ /* 0x000fe6000f8e0205 */
[----:B------:R-:W-:Y:S02]  /*55c0*/  @!UP0 UMOV UR5, UR9 ;  /* 0x0000000900058c82 */ /* 0x000fe40008000000 */
[----:B------:R-:W-:Y:S02]  /*55d0*/  UIMAD UR42, UR5, UR40, UR42 ;  /* 0x00000028052a72a4 */ /* 0x000fe4000f8e022a */
[----:B------:R-:W-:Y:S11]  /*55e0*/  UIMAD UR41, UR10, UR46, UR41 ;  /* 0x0000002e0a2972a4 */ /* 0x000ff6000f8e0229 */
[----:B------:R-:W-:Y:S01]  /*55f0*/  @!UPT UIADD3 URZ, UPT, UPT, URZ, URZ, URZ ;  /* 0x000000fffffff290 */ /* 0x000fe2000fffe0ff */
.L_x_83:
[----:B------:R-:W-:Y:S01]  /*5600*/  UISETP.NE.AND UP0, UPT, UR37, 0x1, UPT ;  /* 0x000000012500788c */ /* 0x000fe2000bf05270 */
[----:B------:R-:W-:Y:S02]  /*5610*/  R2UR UR4, R251 ;  /* 0x00000000fb0472ca */ /* 0x000fe400000e0000 */
[----:B------:R-:W-:Y:S08]  /*5620*/  R2UR UR14, R252 ;  /* 0x00000000fc0e72ca */ /* 0x000ff000000e0000 */
[----:B------:R-:W1:Y:S03]  /*5630*/  @!UP0 LDCU.128 UR8, c[0x0][0xb10] ;  /* 0x00016200ff0887ac */ /* 0x000e660008000c00 */
[----:B------:R-:W-:Y:S01]  /*5640*/  UISETP.NE.AND UP1, UPT, UR4, URZ, UPT ;  /* 0x000000ff0400728c */ /* 0x000fe2000bf25270 */
[----:B------:R-:W2:Y:S01]  /*5650*/  @!UP0 LDCU UR5, c[0x0][0xb0c] ;  /* 0x00016180ff0587ac */ /* 0x000ea20008000800 */
[----:B------:R-:W3:Y:S04]  /*5660*/  @!UP0 LDCU UR4, c[0x0][0xb20] ;  /* 0x00016400ff0487ac */ /* 0x000ee80008000800 */
[----:B------:R-:W-:Y:S02]  /*5670*/  PLOP3.LUT P1, PT, PT, PT, UP1, 0x80, 0x8 ;  /* 0x000000000008781c */ /* 0x000fe40003f2f018 */
[----:B------:R-:W-:Y:S01]  /*5680*/  PLOP3.LUT P0, PT, PT, PT, UP1, 0x80, 0x8 ;  /* 0x000000000008781c */ /* 0x000fe20003f0f018 */
[----:B-1----:R-:W-:Y:S02]  /*5690*/  UIMAD.WIDE.U32 UR6, UR42, UR8, URZ ;  /* 0x000000082a0672a5 */ /* 0x002fe4000f8e00ff */
[----:B------:R-:W-:Y:S02]  /*56a0*/  UIMAD.WIDE.U32 UR12, UR41, UR11, URZ ;  /* 0x0000000b290c72a5 */ /* 0x000fe4000f8e00ff */
[----:B------:R-:W-:Y:S03]  /*56b0*/  @!UP0 UISETP.NE.AND UP1, UPT, UR10, 0x1, UPT ;  /* 0x000000010a00888c */ /* 0x000fe6000bf25270 */
[----:B------:R-:W-:Y:S02]  /*56c0*/  @!UP0 UMOV UR6, UR7 ;  /* 0x0000000700068c82 */ /* 0x000fe40008000000 */
[----:B------:R-:W-:Y:S01]  /*56d0*/  @!UP0 USHF.R.U32.HI UR6, URZ, UR9, UR6 ;  /* 0x00000009ff068299 */ /* 0x000fe20008011606 */
[----:B------:R-:W-:Y:S01]  /*56e0*/  @P1 SHF.R.U32.HI R4, RZ, 0x10, R5 ;  /* 0x00000010ff041819 */ /* 0x000fe20000011605 */
[----:B--2---:R-:W-:Y:S01]  /*56f0*/  @!UP0 UISETP.NE.AND UP2, UPT, UR5, 0x1, UPT ;  /* 0x000000010500888c */ /* 0x004fe2000bf45270 */
[----:B------:R-:W-:Y:S02]  /*5700*/  @!UP0 UMOV UR7, UR13 ;  /* 0x0000000d00078c82 */ /* 0x000fe40008000000 */
[----:B------:R-:W-:Y:S01]  /*5710*/  @P0 R2UR UR14, R4 ;  /* 0x00000000040e02ca */ /* 0x000fe200000e0000 */
[----:B---3--:R-:W-:Y:S02]  /*5720*/  @!UP0 USHF.R.U32.HI UR4, URZ, UR4, UR7 ;  /* 0x00000004ff048299 */ /* 0x008fe40008011607 */
[----:B------:R-:W-:Y:S02]  /*5730*/  @!UP0 USEL UR7, UR42, UR6, !UP2 ;  /* 0x000000062a078287 */ /* 0x000fe4000d000000 */
[----:B------:R-:W-:Y:S04]  /*5740*/  @!UP0 USEL UR6, UR41, UR4, !UP1 ;  /* 0x0000000429068287 */ /* 0x000fe8000c800000 */
[----:B------:R-:W-:Y:S02]  /*5750*/  @!UP0 UIADD3 UR4, UPT, UPT, -UR7, UR6, URZ ;  /* 0x0000000607048290 */ /* 0x000fe4000fffe1ff */
[----:B------:R-:W-:Y:S02]  /*5760*/  @!UP0 UIADD3 UR6, UPT, UPT, UR7, -UR6, URZ ;  /* 0x8000000607068290 */ /* 0x000fe4000fffe0ff */
[----:B------:R-:W-:Y:S01]  /*5770*/  @!UP0 UIMAD UR42, UR4, UR5, UR42 ;  /* 0x00000005042a82a4 */ /* 0x000fe2000f8e022a */
[----:B------:R-:W-:Y:S01]  /*5780*/  IMAD.U32 R252, RZ, RZ, UR14 ;  /* 0x0000000efffc7e24 */ /* 0x000fe2000f8e00ff */
[----:B------:R-:W-:Y:S02]  /*5790*/  UIADD3 UR4, UPT, UPT, UR15, 0x1, URZ ;  /* 0x000000010f047890 */ /* 0x000fe4000fffe0ff */
[----:B------:R-:W-:Y:S02]  /*57a0*/  UIADD3 UR7, UPT, UPT, UR56, 0x200, URZ ;  /* 0x0000020038077890 */ /* 0x000fe4000fffe0ff */
[----:B------:R-:W-:Y:S02]  /*57b0*/  @!UP0 UIMAD UR41, UR6, UR10, UR41 ;  /* 0x0000000a062982a4 */ /* 0x000fe4000f8e0229 */
[----:B------:R-:W-:Y:S01]  /*57c0*/  IMAD.U32 R0, RZ, RZ, UR4 ;  /* 0x00000004ff007e24 */ /* 0x000fe2000f8e00ff */
[----:B------:R-:W-:Y:S04]  /*57d0*/  ULOP3.LUT UP0, URZ, UR7, 0x90, URZ, 0xc0, !UPT ;  /* 0x0000009007ff7892 */ /* 0x000fe8000f80c0ff */
[----:B------:R1:W-:Y:S05]  /*57e0*/  STL [R1+0xc], R0 ;  /* 0x00000c0001007387 */ /* 0x0003ea0000100800 */
[----:B------:R-:W-:Y:S05]  /*57f0*/  BRA.U !UP0, `(.L_x_84) ;  /* 0x00000001087c7547 */ /* 0x000fea000b800000 */
[----:B------:R-:W2:Y:S01]  /*5800*/  LDCU.64 UR8, c[0x4][0x80] ;  /* 0x01001000ff0877ac */ /* 0x000ea20008000a00 */
[----:B------:R-:W-:Y:S01]  /*5810*/  MOV R17, 0x0 ;  /* 0x0000000000117802 */ /* 0x000fe20000000f00 */
[----:B------:R-:W-:Y:S02]  /*5820*/  HFMA2 R12, -RZ, RZ, 0, 5.9604644775390625e-08 ;  /* 0x00000001ff0c7431 */ /* 0x000fe400000001ff */
[----:B------:R-:W-:Y:S01]  /*5830*/  IMAD.MOV.U32 R8, RZ, RZ, 0x70 ;  /* 0x00000070ff087424 */ /* 0x000fe200078e00ff */
[----:B------:R3:W4:Y:S01]  /*5840*/  LDC.64 R2, c[0x4][R17] ;  /* 0x0100000011027b82 */ /* 0x0007220000000a00 */
[----:B------:R-:W1:Y:S01]  /*5850*/  LDCU.64 UR6, c[0x4][0x88] ;  /* 0x01001100ff0677ac */ /* 0x000e620008000a00 */
[----:B------:R-:W-:Y:S01]  /*5860*/  IMAD.MOV.U32 R13, RZ, RZ, RZ ;  /* 0x000000ffff0d7224 */ /* 0x000fe200078e00ff */
[----:B------:R-:W1:Y:S01]  /*5870*/  LDCU.64 UR4, c[0x4][0x8] ;  /* 0x01000100ff0477ac */ /* 0x000e620008000a00 */
[----:B--2---:R-:W-:Y:S01]  /*5880*/  MOV R5, UR9 ;  /* 0x0000000900057c02 */ /* 0x004fe20008000f00 */
[----:B------:R-:W-:Y:S01]  /*5890*/  IMAD.U32 R4, RZ, RZ, UR8 ;  /* 0x00000008ff047e24 */ /* 0x000fe2000f8e00ff */
[----:B-1----:R-:W-:Y:S01]  /*58a0*/  MOV R7, UR7 ;  /* 0x0000000700077c02 */ /* 0x002fe20008000f00 */
[----:B------:R-:W-:Y:S01]  /*58b0*/  IMAD.U32 R6, RZ, RZ, UR6 ;  /* 0x00000006ff067e24 */ /* 0x000fe2000f8e00ff */
[----:B------:R-:W-:Y:S01]  /*58c0*/  MOV R11, UR5 ;  /* 0x00000005000b7c02 */ /* 0x000fe20008000f00 */
[----:B------:R-:W-:Y:S02]  /*58d0*/  IMAD.U32 R10, RZ, RZ, UR4 ;  /* 0x00000004ff0a7e24 */ /* 0x000fe4000f8e00ff */
[----:B------:R-:W-:Y:S07]  /*58e0*/  LEPC R20, `(.L_x_85) ;  /* 0x000000001014794e */ /* 0x000fee0000000000 */
[----:B---345:R-:W-:Y:S05]  /*58f0*/  CALL.ABS.NOINC R2 ;  /* 0x0000000002007343 */ /* 0x038fea0003c00000 */
.L_x_85:
[----:B------:R-:W1:Y:S01]  /*5900*/  LDCU.64 UR8, c[0x4][0x80] ;  /* 0x01001000ff0877ac */ /* 0x000e620008000a00 */
[----:B------:R2:W3:Y:S01]  /*5910*/  LDC.64 R2, c[0x4][R17] ;  /* 0x0100000011027b82 */ /* 0x0004e20000000a00 */
[----:B------:R-:W-:Y:S02]  /*5920*/  HFMA2 R12, -RZ, RZ, 0, 5.9604644775390625e-08 ;  /* 0x00000001ff0c7431 */ /* 0x000fe400000001ff */
[----:B------:R-:W-:Y:S02]  /*5930*/  IMAD.MOV.U32 R8, RZ, RZ, 0x70 ;  /* 0x00000070ff087424 */ /* 0x000fe400078e00ff */
[----:B------:R-:W-:Y:S01]  /*5940*/  IMAD.MOV.U32 R13, RZ, RZ, RZ ;  /* 0x000000ffff0d7224 */ /* 0x000fe200078e00ff */
[----:B------:R-:W4:Y:S01]  /*5950*/  LDCU.64 UR6, c[0x4][0x88] ;  /* 0x01001100ff0677ac */ /* 0x000f220008000a00 */
[----:B------:R-:W5:Y:S01]  /*5960*/  LDCU.64 UR4, c[0x4][0x8] ;  /* 0x01000100ff0477ac */ /* 0x000f620008000a00 */
[----:B-1----:R-:W-:Y:S02]  /*5970*/  MOV R4, UR8 ;  /* 0x0000000800047c02 */ /* 0x002fe40008000f00 */
[----:B------:R-:W-:Y:S02]  /*5980*/  MOV R5, UR9 ;  /* 0x0000000900057c02 */ /* 0x000fe40008000f00 */
[----:B----4-:R-:W-:Y:S01]  /*5990*/  MOV R7, UR7 ;  /* 0x0000000700077c02 */ /* 0x010fe20008000f00 */
[----:B------:R-:W-:Y:S01]  /*59a0*/  IMAD.U32 R6, RZ, RZ, UR6 ;  /* 0x00000006ff067e24 */ /* 0x000fe2000f8e00ff */
[----:B-----5:R-:W-:Y:S01]  /*59b0*/  MOV R11, UR5 ;  /* 0x00000005000b7c02 */ /* 0x020fe20008000f00 */
[----:B--2---:R-:W-:Y:S02]  /*59c0*/  IMAD.U32 R10, RZ, RZ, UR4 ;  /* 0x00000004ff0a7e24 */ /* 0x004fe4000f8e00ff */
[----:B------:R-:W-:Y:S07]  /*59d0*/  LEPC R20, `(.L_x_84) ;  /* 0x000000001014794e */ /* 0x000fee0000000000 */
[----:B---3--:R-:W-:Y:S05]  /*59e0*/  CALL.ABS.NOINC R2 ;  /* 0x0000000002007343 */ /* 0x008fea0003c00000 */
.L_x_84:
[----:B------:R-:W-:Y:S01]  /*59f0*/  PLOP3.LUT P1, PT, PT, PT, PT, 0x8, 0x80 ;  /* 0x000000000080781c */ /* 0x000fe20003f2e170 */
[----:B------:R-:W2:Y:S01]  /*5a00*/  LDL R2, [R1+0x10] ;  /* 0x0000100001027983 */ /* 0x000ea20000100800 */
[----:B------:R-:W3:Y:S08]  /*5a10*/  LDC.64 R4, c[0x0][0x890] ;  /* 0x00022400ff047b82 */ /* 0x000ef00000000a00 */
[----:B------:R-:W4:Y:S01]  /*5a20*/  LDC.64 R6, c[0x0][0x8b0] ;  /* 0x00022c00ff067b82 */ /* 0x000f220000000a00 */
[----:B--2---:R-:W-:Y:S02]  /*5a30*/  R2UR UR4, R2 ;  /* 0x00000000020472ca */ /* 0x004fe400000e0000 */
[----:B---3--:R-:W-:Y:S02]  /*5a40*/  ISETP.NE.U32.AND P3, PT, R4, RZ, PT ;  /* 0x000000ff0400720c */ /* 0x008fe40003f65070 */
[----:B----4-:R-:W-:Y:S02]  /*5a50*/  ISETP.NE.U32.AND P4, PT, R6, RZ, PT ;  /* 0x000000ff0600720c */ /* 0x010fe40003f85070 */
[----:B------:R-:W-:Y:S02]  /*5a60*/  ISETP.NE.AND.EX P3, PT, R5, RZ, PT, P3 ;  /* 0x000000ff0500720c */ /* 0x000fe40003f65330 */
[----:B------:R-:W-:Y:S05]  /*5a70*/  ISETP.NE.AND.EX P4, PT, R7, RZ, PT, P4 ;  /* 0x000000ff0700720c */ /* 0x000fea0003f85340 */
[----:B------:R-:W-:Y:S06]  /*5a80*/  UISETP.NE.AND UP1, UPT, UR4, URZ, UPT ;  /* 0x000000ff0400728c */ /* 0x000fec000bf25270 */
[----:B------:R-:W-:Y:S05]  /*5a90*/  PLOP3.LUT P0, PT, PT, PT, UP1, 0x80, 0x8 ;  /* 0x000000000008781c */ /* 0x000fea0003f0f018 */
[----:B------:R-:W2:Y:S08]  /*5aa0*/  @UP1 LDCU.64 UR4, c[0x0][0x888] ;  /* 0x00011100ff0417ac */ /* 0x000eb00008000a00 */
[----:B------:R-:W-:Y:S01]  /*5ab0*/  @P0 PLOP3.LUT P1, PT, P3, PT, PT, 0x80, 0x8 ;  /* 0x000000000008081c */ /* 0x000fe20001f2f070 */
[----:B--2---:R-:W-:Y:S04]  /*5ac0*/  @UP1 UISETP.NE.U32.AND UP0, UPT, UR4, URZ, UPT ;  /* 0x000000ff0400128c */ /* 0x004fe8000bf05070 */
[----:B------:R-:W-:Y:S04]  /*5ad0*/  @UP1 UISETP.NE.AND.EX UP0, UPT, UR5, URZ, UPT, UP0 ;  /* 0x000000ff0500128c */ /* 0x000fe8000bf05300 */
[----:B------:R-:W-:Y:S01]  /*5ae0*/  @UP1 USEL UR4, URZ, 0xffffffff, UP0 ;  /* 0xffffffffff041887 */ /* 0x000fe20008000000 */
[----:B------:R-:W-:Y:S11]  /*5af0*/  @!P3 BRA `(.L_x_86) ;  /* 0x000000000030b947 */ /* 0x000ff60003800000 */
[----:B------:R-:W2:Y:S01]  /*5b00*/  LDC.64 R2, c[0x0][0x888] ;  /* 0x00022200ff027b82 */ /* 0x000ea20000000a00 */
[----:B------:R-:W-:Y:S01]  /*5b10*/  IMAD.MOV.U32 R244, RZ, RZ, 0x1 ;  /* 0x00000001fff47424 */ /* 0x000fe200078e00ff */
[----:B--2---:R-:W-:Y:S04]  /*5b20*/  ISETP.NE.U32.AND P2, PT, R2, RZ, PT ;  /* 0x000000ff0200720c */ /* 0x004fe80003f45070 */
[----:B------:R-:W-:Y:S11]  /*5b30*/  ISETP.NE.AND.EX P2, PT, R3, RZ, PT, P2 ;  /* 0x000000ff0300720c */ /* 0x000ff60003f45320 */
[----:B------:R-:W-:Y:S02]  /*5b40*/  @!UPT UIADD3 URZ, UPT, UPT, URZ, URZ, URZ ;  /* 0x000000fffffff290 */ /* 0x000fe4000fffe0ff */
[----:B------:R-:W2:Y:S01]  /*5b50*/  @P2 LDC.64 R2, c[0x0][0x888] ;  /* 0x00022200ff022b82 */ /* 0x000ea20000000a00 */
[----:B-1----:R-:W-:Y:S04]  /*5b60*/  @P2 IMAD R0, R4, UR36, RZ ;  /* 0x0000002404002c24 */ /* 0x002fe8000f8e02ff */
[----:B--2---:R-:W-:Y:S04]  /*5b70*/  @P2 IMAD.WIDE R2, R0, 0x4, R2 ;  /* 0x0000000400022825 */ /* 0x004fe800078e0202 */
[----:B------:R-:W-:Y:S01]  /*5b80*/  HFMA2 R0, -RZ, RZ, 0, 5.9604644775390625e-08 ;  /* 0x00000001ff007431 */ /* 0x000fe200000001ff */
[----:B-----5:R2:W5:Y:S04]  /*5b90*/  @P2 LDG.E R137, desc[UR52][R2.64] ;  /* 0x0000003402892981 */ /* 0x020568000c1e1900 */
[----:B------:R-:W-:Y:S01]  /*5ba0*/  @!P2 PRMT R244, R0, 0x7610, R244 ;  /* 0x0000761000f4a816 */ /* 0x000fe200000000f4 */
[----:B--2---:R-:W3:Y:S06]  /*5bb0*/  @!P2 LDC R137, c[0x0][0x880] ;  /* 0x00022000ff89ab82 */ /* 0x004eec0000000800 */
.L_x_86:
[----:B------:R-:W-:Y:S05]  /*5bc0*/  @!P4 BRA `(.L_x_87) ;  /* 0x000000000024c947 */ /* 0x000fea0003800000 */
[----:B------:R-:W2:Y:S02]  /*5bd0*/  LDC.64 R2, c[0x0][0x8a8] ;  /* 0x00022a00ff027b82 */ /* 0x000ea40000000a00 */
[----:B--2---:R-:W-:Y:S04]  /*5be0*/  ISETP.NE.U32.AND P2, PT, R2, RZ, PT ;  /* 0x000000ff0200720c */ /* 0x004fe80003f45070 */
[----:B------:R-:W-:Y:S11]  /*5bf0*/  ISETP.NE.AND.EX P2, PT, R3, RZ, PT, P2 ;  /* 0x000000ff0300720c */ /* 0x000ff60003f45320 */
[----:B------:R-:W-:Y:S02]  /*5c00*/  @!UPT UIADD3 URZ, UPT, UPT, URZ, URZ, URZ ;  /* 0x000000fffffff290 */ /* 0x000fe4000fffe0ff */
[----:B------:R-:W2:Y:S01]  /*5c10*/  @P2 LDC.64 R2, c[0x0][0x8a8] ;  /* 0x00022a00ff022b82 */ /* 0x000ea20000000a00 */
[----:B-1----:R-:W-:Y:S04]  /*5c20*/  @P2 IMAD R0, R6, UR36, RZ ;  /* 0x0000002406002c24 */ /* 0x002fe8000f8e02ff */
[----:B--2---:R-:W-:Y:S05]  /*5c30*/  @P2 IMAD.WIDE R2, R0, 0x4, R2 ;  /* 0x0000000400022825 */ /* 0x004fea00078e0202 */
[----:B-----5:R2:W5:Y:S02]  /*5c40*/  @P2 LDG.E R136, desc[UR52][R2.64] ;  /* 0x0000003402882981 */ /* 0x020564000c1e1900 */
[----:B--2---:R-:W4:Y:S02]  /*5c50*/  @!P2 LDC R136, c[0x0][0x8a0] ;  /* 0x00022800ff88ab82 */ /* 0x004f240000000800 */
.L_x_87:
[----:B---3-5:R-:W-:Y:S01]  /*5c60*/  @P0 FSETP.NEU.AND P4, PT, R137, RZ, PT ;  /* 0x000000ff8900020b */ /* 0x028fe20003f8d000 */
[----:B------:R-:W-:Y:S01]  /*5c70*/  IMAD.U32 R2, RZ, RZ, UR4 ;  /* 0x00000004ff027e24 */ /* 0x000fe2000f8e00ff */
[----:B------:R-:W-:Y:S01]  /*5c80*/  @P0 LOP3.LUT P2, RZ, R244, 0xff, RZ, 0xc0, !PT ;  /* 0x000000fff4ff0812 */ /* 0x000fe2000784c0ff */
[----:B------:R-:W-:Y:S01]  /*5c90*/  BSSY B1, `(.L_x_88) ;  /* 0x0000085000017945 */ /* 0x000fe20003800000 */
[----:B-1----:R-:W-:Y:S02]  /*5ca0*/  @P0 SEL R0, RZ, 0xffffffff, P4 ;  /* 0xffffffffff000807 */ /* 0x002fe40002000000 */
[----:B------:R-:W-:Y:S02]  /*5cb0*/  CS2R R242, SRZ ;  /* 0x0000000000f27805 */ /* 0x000fe4000001ff00 */
[----:B------:R-:W-:Y:S02]  /*5cc0*/  R2UR UR7, R250 ;  /* 0x00000000fa0772ca */ /* 0x000fe400000e0000 */
[----:B------:R-:W-:Y:S02]  /*5cd0*/  CS2R R240, SRZ ;  /* 0x0000000000f07805 */ /* 0x000fe4000001ff00 */
[----:B------:R-:W-:Y:S02]  /*5ce0*/  @P1 SEL R0, R2, R0, !P2 ;  /* 0x0000000002001207 */ /* 0x000fe40005000000 */
[----:B------:R-:W-:Y:S02]  /*5cf0*/  CS2R R234, SRZ ;  /* 0x0000000000ea7805 */ /* 0x000fe4000001ff00 */
[----:B------:R-:W-:Y:S02]  /*5d00*/  R2UR UR6, R245 ;  /* 0x00000000f50672ca */ /* 0x000fe400000e0000 */
[----:B------:R-:W-:Y:S02]  /*5d10*/  CS2R R232, SRZ ;  /* 0x0000000000e87805 */ /* 0x000fe4000001ff00 */
[----:B------:R-:W-:Y:S02]  /*5d20*/  @P0 LOP3.LUT R0, R0, 0x1, RZ, 0xc0, !PT ;  /* 0x0000000100000812 */ /* 0x000fe400078ec0ff */
[----:B------:R-:W-:Y:S02]  /*5d30*/  CS2R R226, SRZ ;  /* 0x0000000000e27805 */ /* 0x000fe4000001ff00 */
[----:B------:R-:W-:Y:S02]  /*5d40*/  R2UR UR5, R249 ;  /* 0x00000000f90572ca */ /* 0x000fe400000e0000 */
[----:B------:R-:W-:Y:S02]  /*5d50*/  CS2R R224, SRZ ;  /* 0x0000000000e07805 */ /* 0x000fe4000001ff00 */
[----:B------:R-:W-:Y:S02]  /*5d60*/  ISETP.NE.U32.OR P6, PT, R0, 0x1, !P0 ;  /* 0x000000010000780c */ /* 0x000fe400047c5470 */
[----:B------:R-:W-:Y:S02]  /*5d70*/  CS2R R218, SRZ ;  /* 0x0000000000da7805 */ /* 0x000fe4000001ff00 */
[----:B------:R-:W-:Y:S01]  /*5d80*/  PLOP3.LUT P5, PT, PT, PT, PT, 0x8, 0x80 ;  /* 0x000000000080781c */ /* 0x000fe20003fae170 */
[----:B------:R-:W-:Y:S01]  /*5d90*/  IMAD.U32 R2, RZ, RZ, UR7 ;  /* 0x00000007ff027e24 */ /* 0x000fe2000f8e00ff */
[----:B------:R-:W-:Y:S02]  /*5da0*/  CS2R R216, SRZ ;  /* 0x0000000000d87805 */ /* 0x000fe4000001ff00 */
[----:B------:R-:W-:Y:S02]  /*5db0*/  CS2R R210, SRZ ;  /* 0x0000000000d27805 */ /* 0x000fe4000001ff00 */
[----:B------:R-:W-:Y:S01]  /*5dc0*/  CS2R R208, SRZ ;  /* 0x0000000000d07805 */ /* 0x000fe2000001ff00 */
[----:B------:R-:W-:Y:S01]  /*5dd0*/  IMAD.U32 R0, RZ, RZ, UR6 ;  /* 0x00000006ff007e24 */ /* 0x000fe2000f8e00ff */
[----:B------:R-:W-:Y:S02]  /*5de0*/  LOP3.LUT R10, R2, 0x1, RZ, 0x3c, !PT ;  /* 0x00000001020a7812 */ /* 0x000fe400078e3cff */
[----:B------:R-:W-:Y:S02]  /*5df0*/  CS2R R202, SRZ ;  /* 0x0000000000ca7805 */ /* 0x000fe4000001ff00 */
[----:B------:R-:W-:Y:S02]  /*5e00*/  P2R R2, PR, RZ, 0x40 ;  /* 0x00000040ff027803 */ /* 0x000fe40000000000 */
[----:B------:R-:W-:Y:S02]  /*5e10*/  CS2R R200, SRZ ;  /* 0x0000000000c87805 */ /* 0x000fe4000001ff00 */
[----:B------:R-:W-:Y:S02]  /*5e20*/  LEA R9, R0, UR56, 0x3 ;  /* 0x0000003800097c11 */ /* 0x000fe4000f8e18ff */
[----:B------:R-:W-:Y:S02]  /*5e30*/  CS2R R194, SRZ ;  /* 0x0000000000c27805 */ /* 0x000fe4000001ff00 */
[----:B------:R-:W-:Y:S01]  /*5e40*/  @P6 SHF.L.U32 R0, R10, 0x1f, RZ ;  /* 0x0000001f0a006819 */ /* 0x000fe200000006ff */
[----:B------:R1:W-:Y:S01]  /*5e50*/  STL [R1], R2 ;  /* 0x0000000201007387 */ /* 0x0003e20000100800 */
[----:B------:R-:W-:Y:S02]  /*5e60*/  CS2R R192, SRZ ;  /* 0x0000000000c07805 */ /* 0x000fe4000001ff00 */
[----:B------:R-:W-:Y:S01]  /*5e70*/  CS2R R186, SRZ ;  /* 0x0000000000ba7805 */ /* 0x000fe2000001ff00 */
[----:B------:R2:W3:Y:S01]  /*5e80*/  @P6 SYNCS.PHASECHK.TRANS64.TRYWAIT P0, [R9+URZ+0x80], R0 ;  /* 0x00008000090065a7 */ /* 0x0004e200080011ff */
[----:B------:R-:W-:Y:S02]  /*5e90*/  CS2R R184, SRZ ;  /* 0x0000000000b87805 */ /* 0x000fe4000001ff00 */
        /* <DEDUP_REMOVED lines=13> */
[----:B------:R-:W-:Y:S01]  /*5f70*/  CS2R R140, SRZ ;  /* 0x00000000008c7805 */ /* 0x000fe2000001ff00 */
[----:B-1----:R-:W-:Y:S02]  /*5f80*/  IMAD.U32 R2, RZ, RZ, UR43 ;  /* 0x0000002bff027e24 */ /* 0x002fe4000f8e00ff */
[----:B--2---:R-:W-:Y:S03]  /*5f90*/  IMAD.U32 R0, RZ, RZ, UR5 ;  /* 0x00000005ff007e24 */ /* 0x004fe6000f8e00ff */
[----:B------:R-:W-:Y:S02]  /*5fa0*/  LEA R8, R2, UR56, 0x3 ;  /* 0x0000003802087c11 */ /* 0x000fe4000f8e18ff */
[----:B------:R-:W-:Y:S04]  /*5fb0*/  SHF.L.U32 R7, R0, 0x1f, RZ ;  /* 0x0000001f00077819 */ /* 0x000fe800000006ff */
[----:B------:R1:W2:Y:S01]  /*5fc0*/  SYNCS.PHASECHK.TRANS64.TRYWAIT P4, [R8+URZ+0xd0], R7 ;  /* 0x0000d007080075a7 */ /* 0x0002a200080811ff */
[----:B---3--:R-:W-:Y:S01]  /*5fd0*/  @P6 PLOP3.LUT P5, PT, P0, PT, PT, 0x8, 0x80 ;  /* 0x000000000080681c */ /* 0x008fe200007ae170 */
[----:B------:R-:W-:Y:S01]  /*5fe0*/  @!UPT UIADD3 URZ, UPT, UPT, URZ, URZ, URZ ;  /* 0x000000fffffff290 */ /* 0x000fe2000fffe0ff */
[----:B-1----:R-:W-:Y:S11]  /*5ff0*/  @!P6 BRA `(.L_x_89) ;  /* 0x000000040038e947 */ /* 0x002ff60003800000 */
[----:B------:R-:W-:Y:S01]  /*6000*/  ISETP.NE.U32.AND P0, PT, RZ, UR50, PT ;  /* 0x00000032ff007c0c */ /* 0x000fe2000bf05070 */
[----:B------:R-:W-:Y:S01]  /*6010*/  BSSY B0, `(.L_x_90) ;  /* 0x000001c000007945 */ /* 0x000fe20003800000 */
[----:B------:R-:W-:Y:S02]  /*6020*/  FSETP.NEU.AND P2, PT, R137, RZ, PT ;  /* 0x000000ff8900720b */ /* 0x000fe40003f4d000 */
[----:B------:R-:W-:Y:S02]  /*6030*/  ISETP.NE.AND.EX P0, PT, RZ, UR51, PT, P0 ;  /* 0x00000033ff007c0c */ /* 0x000fe4000bf05300 */
[----:B------:R-:W-:Y:S02]  /*6040*/  LOP3.LUT P1, RZ, R244, 0xff, RZ, 0xc0, !PT ;  /* 0x000000fff4ff7812 */ /* 0x000fe4000782c0ff */
[----:B------:R-:W-:Y:S02]  /*6050*/  SEL R0, RZ, 0xffffffff, P2 ;  /* 0xffffffffff007807 */ /* 0x000fe40001000000 */
[----:B------:R-:W-:Y:S02]  /*6060*/  SEL R2, RZ, 0xffffffff, P0 ;  /* 0xffffffffff027807 */ /* 0x000fe40000000000 */
[----:B------:R-:W-:Y:S02]  /*6070*/  R2UR UR4, R245 ;  /* 0x00000000f50472ca */ /* 0x000fe400000e0000 */
[----:B------:R-:W-:Y:S04]  /*6080*/  @P3 SEL R0, R2, R0, !P1 ;  /* 0x0000000002003207 */ /* 0x000fe80004800000 */
[----:B------:R-:W-:Y:S04]  /*6090*/  LOP3.LUT R0, R0, 0x1, RZ, 0xc0, !PT ;  /* 0x0000000100007812 */ /* 0x000fe800078ec0ff */
[----:B------:R-:W-:Y:S11]  /*60a0*/  ISETP.NE.U32.AND P0, PT, R0, 0x1, PT ;  /* 0x000000010000780c */ /* 0x000ff60003f05070 */
[----:B------:R-:W-:Y:S02]  /*60b0*/  @!UPT UIADD3 URZ, UPT, UPT, URZ, URZ, URZ ;  /* 0x000000fffffff290 */ /* 0x000fe4000fffe0ff */
[----:B------:R-:W1:Y:S02]  /*60c0*/  @P0 S2R R2, SR_TID.X ;  /* 0x0000000000020919 */ /* 0x000e640000002100 */
[----:B-1----:R-:W-:Y:S01]  /*60d0*/  @P0 SHF.R.U32.HI R6, RZ, 0x1, R2 ;  /* 0x00000001ff060819 */ /* 0x002fe20000011602 */
[C---:B------:R-:W-:Y:S02]  /*60e0*/  @P0 IMAD.SHL.U32 R3, R2.reuse, 0x8, RZ ;  /* 0x0000000802030824 */ /* 0x040fe400078e00ff */
[C---:B------:R-:W-:Y:S02]  /*60f0*/  @P0 IMAD.SHL.U32 R0, R2.reuse, 0x10, RZ ;  /* 0x0000001002000824 */ /* 0x040fe400078e00ff */
[----:B------:R-:W-:Y:S01]  /*6100*/  @P0 IMAD.SHL.U32 R5, R2, 0x2, RZ ;  /* 0x0000000202050824 */ /* 0x000fe200078e00ff */
[----:B------:R-:W-:Y:S02]  /*6110*/  @P0 LOP3.LUT R3, R3, 0x300, RZ, 0xc0, !PT ;  /* 0x0000030003030812 */ /* 0x000fe400078ec0ff */
[----:B------:R-:W-:Y:S02]  /*6120*/  @P0 LOP3.LUT R4, R0, 0x40, RZ, 0xc0, !PT ;  /* 0x0000004000040812 */ /* 0x000fe400078ec0ff */
[----:B------:R-:W-:Y:S02]  /*6130*/  @P0 LOP3.LUT R2, R3, 0x30, R0, 0xf8, !PT ;  /* 0x0000003003020812 */ /* 0x000fe400078ef800 */
[----:B------:R-:W-:Y:S02]  /*6140*/  @P0 LOP3.LUT R3, R4, 0x8, R6, 0xf8, !PT ;  /* 0x0000000804030812 */ /* 0x000fe400078ef806 */
[----:B------:R-:W-:Y:S02]  /*6150*/  @P0 LOP3.LUT R2, R2, 0x80, R0, 0xf8, !PT ;  /* 0x0000008002020812 */ /* 0x000fe400078ef800 */
[----:B------:R-:W-:Y:S01]  /*6160*/  @P0 LOP3.LUT R0, R3, 0x8, R5, 0x78, !PT ;  /* 0x0000000803000812 */ /* 0x000fe200078e7805 */
[----:B------:R-:W-:Y:S03]  /*6170*/  IMAD.U32 R3, RZ, RZ, UR4 ;  /* 0x00000004ff037e24 */ /* 0x000fe6000f8e00ff */
[----:B------:R-:W-:Y:S01]  /*6180*/  @P0 LOP3.LUT R2, R2, R0, RZ, 0xfc, !PT ;  /* 0x0000000002020212 */ /* 0x000fe200078efcff */
[----:B------:R-:W-:Y:S06]  /*6190*/  @!P5 BRA `(.L_x_91) ;  /* 0x00000000000cd947 */ /* 0x000fec0003800000 */
[----:B------:R-:W-:Y:S04]  /*61a0*/  SHF.L.U32 R0, R10, 0x1f, RZ ;  /* 0x0000001f0a007819 */ /* 0x000fe800000006ff */
[----:B------:R-:W1:Y:S02]  /*61b0*/  SYNCS.PHASECHK.TRANS64.TRYWAIT P1, [R9+URZ+0x80], R0 ;  /* 0x00008000090075a7 */ /* 0x000e6400080211ff */
[----:B-1----:R-:W-:Y:S05]  /*61c0*/  @!P1 BRA `(.L_x_92) ;  /* 0x0000004800d89947 */ /* 0x002fea0003800000 */
.L_x_91:
[----:B------:R-:W-:Y:S05]  /*61d0*/  BSYNC B0 ;  /* 0x0000000000007941 */ /* 0x000fea0003800000 */
.L_x_90:
        /* <DEDUP_REMOVED lines=28> */
[----:B------:R-:W-:Y:S01]  /*63a0*/  IMAD.MOV.U32 R242, RZ, RZ, RZ ;  /* 0x000000fffff27224 */ /* 0x000fe200078e00ff */
[----:B------:R-:W-:Y:S01]  /*63b0*/  CS2R R240, SRZ ;  /* 0x0000000000f07805 */ /* 0x000fe2000001ff00 */
[----:B------:R-:W-:Y:S05]  /*63c0*/  @P0 WARPSYNC.ALL ;  /* 0x0000000000000948 */ /* 0x000fea0003800000 */
[----:B------:R-:W-:Y:S05]  /*63d0*/  @P0 IMAD R2, R3, 0x3c00, R2 ;  /* 0x00003c0003020824 */ /* 0x000fea00078e0202 */
[----:B------:R-:W-:Y:S05]  /*63e0*/  @P0 LEA R2, R2, UR56, 0x1 ;  /* 0x0000003802020c11 */ /* 0x000fea000f8e08ff */
[----:B------:R3:W1:Y:S04]  /*63f0*/  @P0 LDSM.16.M88.4 R140, [R2+0x200] ;  /* 0x00020000028c083b */ /* 0x0006680000000200 */
        /* <DEDUP_REMOVED lines=13> */
[----:B------:R3:W1:Y:S02]  /*64d0*/  @P0 LDSM.16.M88.4 R240, [R2+0x7200] ;  /* 0x0072000002f0083b */ /* 0x0006640000000200 */
.L_x_89:
[----:B------:R-:W-:Y:S05]  /*64e0*/  BSYNC B1 ;  /* 0x0000000000017941 */ /* 0x000fea0003800000 */
.L_x_88:
[----:B------:R-:W1:Y:S01]  /*64f0*/  S2R R18, SR_TID.X ;  /* 0x0000000000127919 */ /* 0x000e620000002100 */
[----:B--2---:R-:W-:Y:S05]  /*6500*/  @P4 BRA `(.L_x_93) ;  /* 0x0000000000084947 */ /* 0x004fea0003800000 */
[----:B------:R-:W2:Y:S02]  /*6510*/  SYNCS.PHASECHK.TRANS64.TRYWAIT P0, [R8+URZ+0xd0], R7 ;  /* 0x0000d007080075a7 */ /* 0x000ea400080011ff */
[----:B--2---:R-:W-:Y:S05]  /*6520*/  @!P0 BRA `(.L_x_94) ;  /* 0x0000004800148947 */ /* 0x004fea0003800000 */
.L_x_93:
[----:B-1----:R-:W-:Y:S01]  /*6530*/  SHF.R.U32.HI R18, RZ, 0x5, R18 ;  /* 0x00000005ff127819 */ /* 0x002fe20000011612 */
[----:B------:R-:W-:Y:S04]  /*6540*/  ULEA.HI UR4, UR43, UR43, URZ, 0x1 ;  /* 0x0000002b2b047291 */ /* 0x000fe8000f8f08ff */
[----:B------:R-:W-:Y:S02]  /*6550*/  USHF.R.U32.HI UR5, URZ, 0x1, UR4 ;  /* 0x00000001ff057899 */ /* 0x000fe40008011604 */
[----:B------:R-:W-:Y:S04]  /*6560*/  ULOP3.LUT UR4, UR4, 0xffe, URZ, 0xc0, !UPT ;  /* 0x00000ffe04047892 */ /* 0x000fe8000f8ec0ff */
[----:B------:R-:W-:Y:S01]  /*6570*/  UIADD3 UR4, UPT, UPT, -UR4, UR43, URZ ;  /* 0x0000002b04047290 */ /* 0x000fe2000fffe1ff */
[----:B---3--:R-:W-:Y:S04]  /*6580*/  IMAD.U32 R2, RZ, RZ, UR5 ;  /* 0x00000005ff027e24 */ /* 0x008fe8000f8e00ff */
[----:B------:R-:W-:Y:S01]  /*6590*/  IMAD R2, R2, 0xf0, R16 ;  /* 0x000000f002027824 */ /* 0x000fe200078e0210 */
[----:B------:R-:W-:Y:S05]  /*65a0*/  MOV R0, UR4 ;  /* 0x0000000400007c02 */ /* 0x000fea0008000f00 */
[----:B------:R-:W-:Y:S05]  /*65b0*/  IMAD R17, R0, 0x100000, R2 ;  /* 0x0010000000117824 */ /* 0x000fea00078e0202 */
[----:B------:R-:W-:Y:S04]  /*65c0*/  SHF.R.U32.HI R0, RZ, 0x15, R17 ;  /* 0x00000015ff007819 */ /* 0x000fe80000011611 */
[----:B------:R-:W-:Y:S11]  /*65d0*/  LOP3.LUT P0, RZ, R0, 0x3, R18, 0x48, !PT ;  /* 0x0000000300ff7812 */ /* 0x000ff60007804812 */
[----:B------:R-:W-:Y:S02]  /*65e0*/  @!UPT UIADD3 URZ, UPT, UPT, URZ, URZ, URZ ;  /* 0x000000fffffff290 */ /* 0x000fe4000fffe0ff */
[----:B------:R-:W-:Y:S05]  /*65f0*/  @!P0 BRA `(.L_x_95) ;  /* 0x0000000000408947 */ /* 0x000fea0003800000 */
[----:B------:R-:W1:Y:S01]  /*6600*/  LDCU.64 UR8, c[0x4][0x70] ;  /* 0x01000e00ff0877ac */ /* 0x000e620008000a00 */
[----:B------:R-:W-:Y:S01]  /*6610*/  MOV R3, 0x0 ;  /* 0x0000000000037802 */ /* 0x000fe20000000f00 */
[----:B------:R-:W-:Y:S02]  /*6620*/  HFMA2 R12, -RZ, RZ, 0, 5.9604644775390625e-08 ;  /* 0x00000001ff0c7431 */ /* 0x000fe400000001ff */
[----:B--2---:R-:W-:Y:S02]  /*6630*/  IMAD.MOV.U32 R8, RZ, RZ, 0x192 ;  /* 0x00000192ff087424 */ /* 0x004fe400078e00ff */
[----:B------:R-:W-:Y:S01]  /*6640*/  IMAD.MOV.U32 R13, RZ, RZ, RZ ;  /* 0x000000ffff0d7224 */ /* 0x000fe200078e00ff */
[----:B------:R-:W2:Y:S01]  /*6650*/  LDCU.64 UR6, c[0x4][0x78] ;  /* 0x01000f00ff0677ac */ /* 0x000ea20008000a00 */
[----:B------:R-:W3:Y:S01]  /*6660*/  LDC.64 R2, c[0x4][R3] ;  /* 0x0100000003027b82 */ /* 0x000ee20000000a00 */
[----:B------:R-:W5:Y:S01]  /*6670*/  LDCU.64 UR4, c[0x4][0x10] ;  /* 0x01000200ff0477ac */ /* 0x000f620008000a00 */
[----:B-1----:R-:W-:Y:S01]  /*6680*/  MOV R5, UR9 ;  /* 0x0000000900057c02 */ /* 0x002fe20008000f00 */
[----:B------:R-:W-:Y:S01]  /*6690*/  IMAD.U32 R4, RZ, RZ, UR8 ;  /* 0x00000008ff047e24 */ /* 0x000fe2000f8e00ff */
[----:B--2---:R-:W-:Y:S01]  /*66a0*/  MOV R7, UR7 ;  /* 0x0000000700077c02 */ /* 0x004fe20008000f00 */
[----:B------:R-:W-:Y:S01]  /*66b0*/  IMAD.U32 R6, RZ, RZ, UR6 ;  /* 0x00000006ff067e24 */ /* 0x000fe2000f8e00ff */
[----:B-----5:R-:W-:Y:S01]  /*66c0*/  MOV R11, UR5 ;  /* 0x00000005000b7c02 */ /* 0x020fe20008000f00 */
[----:B------:R-:W-:Y:S02]  /*66d0*/  IMAD.U32 R10, RZ, RZ, UR4 ;  /* 0x00000004ff0a7e24 */ /* 0x000fe4000f8e00ff */
[----:B------:R-:W-:Y:S07]  /*66e0*/  LEPC R20, `(.L_x_95) ;  /* 0x000000001014794e */ /* 0x000fee0000000000 */
[----:B---34-:R-:W-:Y:S05]  /*66f0*/  CALL.ABS.NOINC R2 ;  /* 0x0000000002007343 */ /* 0x018fea0003c00000 */
.L_x_95:
[----:B------:R-:W-:Y:S05]  /*6700*/  WARPSYNC.ALL ;  /* 0x0000000000007948 */ /* 0x000fea0003800000 */
[C---:B------:R-:W-:Y:S01]  /*6710*/  R2UR UR4, R17.reuse ;  /* 0x00000000110472ca */ /* 0x040fe200000e0000 */
[----:B------:R-:W-:Y:S05]  /*6720*/  VIADD R0, R17, 0x10 ;  /* 0x0000001011007836 */ /* 0x000fea0000000000 */
[----:B------:R-:W-:Y:S04]  /*6730*/  SHF.R.U32.HI R0, RZ, 0x15, R0 ;  /* 0x00000015ff007819 */ /* 0x000fe80000011600 */
[----:B------:R-:W-:Y:S03]  /*6740*/  LOP3.LUT P0, RZ, R0, 0x3, R18, 0x48, !PT ;  /* 0x0000000300ff7812 */ /* 0x000fe60007804812 */
[----:B------:R-:W1:Y:S10]  /*6750*/  LDTM.16dp256bit.x2 R128, tmem[UR4] ;  /* 0x00000004008079ee */ /* 0x000e7400080a0000 */
[----:B-1----:R-:W-:Y:S05]  /*6760*/  @!P0 BRA `(.L_x_96) ;  /* 0x0000000000408947 */ /* 0x002fea0003800000 */
        /* <DEDUP_REMOVED lines=16> */
.L_x_96:
[----:B------:R-:W-:Y:S05]  /*6870*/  WARPSYNC.ALL ;  /* 0x0000000000007948 */ /* 0x000fea0003800000 */
[C---:B------:R-:W-:Y:S01]  /*6880*/  R2UR UR4, R17.reuse ;  /* 0x00000000110472ca */ /* 0x040fe200000e0000 */
[----:B------:R-:W-:Y:S05]  /*6890*/  VIADD R0, R17, 0x20 ;  /* 0x0000002011007836 */ /* 0x000fea0000000000 */
[----:B------:R-:W-:Y:S04]  /*68a0*/  SHF.R.U32.HI R0, RZ, 0x15, R0 ;  /* 0x00000015ff007819 */ /* 0x000fe80000011600 */
[----:B------:R-:W-:Y:S03]  /*68b0*/  LOP3.LUT P0, RZ, R0, 0x3, R18, 0x48, !PT ;  /* 0x0000000300ff7812 */ /* 0x000fe60007804812 */
[----:B------:R-:W1:Y:S10]  /*68c0*/  LDTM.16dp256bit.x2 R120, tmem[UR4+0x10] ;  /* 0x00001004007879ee */ /* 0x000e7400080a0000 */
        /* <DEDUP_REMOVED lines=17> */
.L_x_97:
        /* <DEDUP_REMOVED lines=23> */
.L_x_98:
        /* <DEDUP_REMOVED lines=23> */
.L_x_99:
        /* <DEDUP_REMOVED lines=23> */
.L_x_100:
        /* <DEDUP_REMOVED lines=23> */
.L_x_101:
        /* <DEDUP_REMOVED lines=23> */
.L_x_102:
        /* <DEDUP_REMOVED lines=23> */
.L_x_103:
        /* <DEDUP_REMOVED lines=23> */
.L_x_104:
        /* <DEDUP_REMOVED lines=23> */
.L_x_105:
        /* <DEDUP_REMOVED lines=23> */
.L_x_106:
        /* <DEDUP_REMOVED lines=23> */
.L_x_107:
        /* <DEDUP_REMOVED lines=23> */
.L_x_108:
        /* <DEDUP_REMOVED lines=23> */
.L_x_109:
[----:B------:R-:W1:Y:S01]  /*7b20*/  S2R R246, SR_TID.X ;  /* 0x0000000000f67919 */ /* 0x000e620000002100 */
[----:B------:R-:W-:Y:S05]  /*7b30*/  WARPSYNC.ALL ;  /* 0x0000000000007948 */ /* 0x000fea0003800000 */
[----:B-1----:R-:W-:Y:S02]  /*7b40*/  LOP3.LUT P1, R0, R246, 0x60, RZ, 0xc0, !PT ;  /* 0x00000060f6007812 */ /* 0x002fe4000782c0ff */
[----:B------:R-:W-:Y:S01]  /*7b50*/  R2UR UR4, R17 ;  /* 0x00000000110472ca */ /* 0x000fe200000e0000 */
[----:B------:R1:W-:Y:S01]  /*7b60*/  STL [R1+0x14], R16 ;  /* 0x0000141001007387 */ /* 0x0003e20000100800 */
[----:B------:R-:W-:Y:S01]  /*7b70*/  SHF.R.U32.HI R247, RZ, 0x1, R246 ;  /* 0x00000001fff77819 */ /* 0x000fe200000116f6 */
[----:B------:R-:W3:Y:S01]  /*7b80*/  S2UR UR77, SR_CgaCtaId ;  /* 0x00000000004d79c3 */ /* 0x000ee20000008800 */
[----:B------:R-:W-:Y:S01]  /*7b90*/  ISETP.NE.AND P0, PT, R0, RZ, PT ;  /* 0x000000ff0000720c */ /* 0x000fe20003f05270 */
[----:B----4-:R-:W-:Y:S01]  /*7ba0*/  FMUL R0, R136, R128 ;  /* 0x0000008088007220 */ /* 0x010fe20000400000 */
[----:B------:R-:W-:Y:S01]  /*7bb0*/  SHF.L.U32 R128, R140, 0x10, RZ ;  /* 0x000000108c807819 */ /* 0x000fe200000006ff */
[----:B------:R-:W-:Y:S01]  /*7bc0*/  FMUL R2, R136, R129 ;  /* 0x0000008188027220 */ /* 0x000fe20000400000 */
[----:B------:R-:W-:Y:S01]  /*7bd0*/  LOP3.LUT R129, R140, 0xffff0000, RZ, 0xc0, !PT ;  /* 0xffff00008c817812 */ /* 0x000fe200078ec0ff */
[----:B------:R-:W-:Y:S01]  /*7be0*/  FMUL R3, R136, R130 ;  /* 0x0000008288037220 */ /* 0x000fe20000400000 */
[----:B------:R-:W-:Y:S01]  /*7bf0*/  SHF.L.U32 R130, R141, 0x10, RZ ;  /* 0x000000108d827819 */ /* 0x000fe200000006ff */
[----:B------:R-:W-:Y:S01]  /*7c00*/  FFMA R0, R137, R128, R0 ;  /* 0x0000008089007223 */ /* 0x000fe20000000000 */
[C---:B------:R-:W-:Y:S01]  /*7c10*/  SHF.L.U32 R138, R147.reuse, 0x10, RZ ;  /* 0x00000010938a7819 */ /* 0x040fe200000006ff */
[----:B--2---:R-:W2:Y:S01]  /*7c20*/  LDTM.16dp256bit.x2 R4, tmem[UR4+0xe0] ;  /* 0x0000e004000479ee */ /* 0x004ea200080a0000 */
[----:B------:R-:W-:Y:S01]  /*7c30*/  LOP3.LUT R139, R147, 0xffff0000, RZ, 0xc0, !PT ;  /* 0xffff0000938b7812 */ /* 0x000fe200078ec0ff */
[----:B------:R-:W-:Y:S01]  /*7c40*/  NOP ;  /* 0x0000000000007918 */ /* 0x000fe20000000000 */
[----:B------:R-:W-:Y:S01]  /*7c50*/  SHF.L.U32 R140, R148, 0x10, RZ ;  /* 0x00000010948c7819 */ /* 0x000fe200000006ff */
[----:B------:R-:W-:Y:S01]  /*7c60*/  FFMA R2, R137, R129, R2 ;  /* 0x0000008189027223 */ /* 0x000fe20000000002 */
[----:B------:R-:W-:Y:S01]  /*7c70*/  LOP3.LUT R147, R151, 0xffff0000, RZ, 0xc0, !PT ;  /* 0xffff000097937812 */ /* 0x000fe200078ec0ff */
[----:B------:R-:W-:Y:S01]  /*7c80*/  FFMA R3, R137, R130, R3 ;  /* 0x0000008289037223 */ /* 0x000fe20000000003 */
[----:B------:R-:W-:Y:S01]  /*7c90*/  SHF.L.U32 R156, R160, 0x10, RZ ;  /* 0x00000010a09c7819 */ /* 0x000fe200000006ff */
[C---:B------:R-:W-:Y:S01]  /*7ca0*/  FMUL R12, R136.reuse, R131 ;  /* 0x00000083880c7220 */ /* 0x040fe20000400000 */
[----:B------:R-:W-:Y:S01]  /*7cb0*/  LOP3.LUT R131, R141, 0xffff0000, RZ, 0xc0, !PT ;  /* 0xffff00008d837812 */ /* 0x000fe200078ec0ff */
[----:B------:R-:W-:Y:S01]  /*7cc0*/  FMUL R13, R136, R132 ;  /* 0x00000084880d7220 */ /* 0x000fe20000400000 */
[----:B------:R-:W-:Y:S01]  /*7cd0*/  SHF.L.U32 R132, R142, 0x10, RZ ;  /* 0x000000108e847819 */ /* 0x000fe200000006ff */
[----:B------:R-:W-:Y:S01]  /*7ce0*/  FMUL R14, R136, R133 ;  /* 0x00000085880e7220 */ /* 0x000fe20000400000 */
[----:B-1----:R-:W-:Y:S01]  /*7cf0*/  SHF.L.U32 R16, R246, 0x4, RZ ;  /* 0x00000004f6107819 */ /* 0x002fe200000006ff */
[C---:B------:R-:W-:Y:S01]  /*7d00*/  FFMA R12, R137.reuse, R131, R12 ;  /* 0x00000083890c7223 */ /* 0x040fe2000000000c */
[----:B------:R-:W-:Y:S01]  /*7d10*/  LOP3.LUT R133, R142, 0xffff0000, RZ, 0xc0, !PT ;  /* 0xffff00008e857812 */ /* 0x000fe200078ec0ff */
[----:B------:R-:W-:Y:S01]  /*7d20*/  FFMA R13, R137, R132, R13 ;  /* 0x00000084890d7223 */ /* 0x000fe2000000000d */
[----:B------:R-:W-:Y:S01]  /*7d30*/  LOP3.LUT R246, R16, 0x40, RZ, 0xc0, !PT ;  /* 0x0000004010f67812 */ /* 0x000fe200078ec0ff */
[----:B------:R-:W-:Y:S01]  /*7d40*/  FMUL R15, R136, R134 ;  /* 0x00000086880f7220 */ /* 0x000fe20000400000 */
[----:B------:R-:W-:Y:S01]  /*7d50*/  SHF.L.U32 R134, R143, 0x10, RZ ;  /* 0x000000108f867819 */ /* 0x000fe200000006ff */
[----:B------:R-:W-:Y:S01]  /*7d60*/  FFMA R14, R137, R133, R14 ;  /* 0x00000085890e7223 */ /* 0x000fe2000000000e */
[----:B------:R-:W-:Y:S01]  /*7d70*/  LOP3.LUT R246, R246, 0x8, R247, 0xf8, !PT ;  /* 0x00000008f6f67812 */ /* 0x000fe200078ef8f7 */
[----:B------:R-:W-:Y:S01]  /*7d80*/  FMUL R17, R136, R135 ;  /* 0x0000008788117220 */ /* 0x000fe20000400000 */
[----:B------:R-:W-:Y:S01]  /*7d90*/  LOP3.LUT R135, R143, 0xffff0000, RZ, 0xc0, !PT ;  /* 0xffff00008f877812 */ /* 0x000fe200078ec0ff */
[C---:B------:R-:W-:Y:S01]  /*7da0*/  FFMA R15, R137.reuse, R134, R15 ;  /* 0x00000086890f7223 */ /* 0x040fe2000000000f */
[----:B------:R-:W-:Y:S01]  /*7db0*/  LOP3.LUT R141, R148, 0xffff0000, RZ, 0xc0, !PT ;  /* 0xffff0000948d7812 */ /* 0x000fe200078ec0ff */
[----:B------:R-:W-:Y:S01]  /*7dc0*/  FMUL R20, R136, R122 ;  /* 0x0000007a88147220 */ /* 0x000fe20000400000 */
[----:B------:R-:W-:Y:S01]  /*7dd0*/  SHF.L.U32 R122, R144, 0x10, RZ ;  /* 0x00000010907a7819 */ /* 0x000fe200000006ff */
[----:B------:R-:W-:Y:S01]  /*7de0*/  FFMA R17, R137, R135, R17 ;  /* 0x0000008789117223 */ /* 0x000fe20000000011 */
[C---:B------:R-:W-:Y:S01]  /*7df0*/  SHF.L.U32 R142, R149.reuse, 0x10, RZ ;  /* 0x00000010958e7819 */ /* 0x040fe200000006ff */
[----:B------:R-:W-:Y:S01]  /*7e00*/  FMUL R21, R136, R123 ;  /* 0x0000007b88157220 */ /* 0x000fe20000400000 */
[----:B------:R-:W-:Y:S01]  /*7e10*/  LOP3.LUT R123, R144, 0xffff0000, RZ, 0xc0, !PT ;  /* 0xffff0000907b7812 */ /* 0x000fe200078ec0ff */
[C---:B------:R-:W-:Y:S01]  /*7e20*/  FMUL R18, R136.reuse, R120 ;  /* 0x0000007888127220 */ /* 0x040fe20000400000 */
[----:B------:R-:W-:Y:S01]  /*7e30*/  LOP3.LUT R143, R149, 0xffff0000, RZ, 0xc0, !PT ;  /* 0xffff0000958f7812 */ /* 0x000fe200078ec0ff */
[----:B------:R-:W-:Y:S01]  /*7e40*/  FMUL R22, R136, R124 ;  /* 0x0000007c88167220 */ /* 0x000fe20000400000 */
[----:B------:R-:W-:Y:S01]  /*7e50*/  SHF.L.U32 R124, R145, 0x10, RZ ;  /* 0x00000010917c7819 */ /* 0x000fe200000006ff */
[----:B------:R-:W-:Y:S01]  /*7e60*/  FFMA R18, R137, R122, R18 ;  /* 0x0000007a89127223 */ /* 0x000fe20000000012 */
[----:B------:R-:W-:Y:S01]  /*7e70*/  SHF.L.U32 R144, R150, 0x10, RZ ;  /* 0x0000001096907819 */ /* 0x000fe200000006ff */
[----:B------:R-:W-:Y:S01]  /*7e80*/  FMUL R19, R136, R121 ;  /* 0x0000007988137220 */ /* 0x000fe20000400000 */
[----:B------:R-:W-:Y:S01]  /*7e90*/  SHF.L.U32 R148, R152, 0x10, RZ ;  /* 0x0000001098947819 */ /* 0x000fe200000006ff */
[----:B------:R-:W-:Y:S01]  /*7ea0*/  FMUL R23, R136, R125 ;  /* 0x0000007d88177220 */ /* 0x000fe20000400000 */
[----:B------:R-:W-:Y:S01]  /*7eb0*/  LOP3.LUT R125, R145, 0xffff0000, RZ, 0xc0, !PT ;  /* 0xffff0000917d7812 */ /* 0x000fe200078ec0ff */
[----:B------:R-:W1:Y:S01]  /*7ec0*/  S2R R247, SR_TID.X ;  /* 0x0000000000f77919 */ /* 0x000e620000002100 */
[----:B------:R-:W-:Y:S01]  /*7ed0*/  LOP3.LUT R145, R150, 0xffff0000, RZ, 0xc0, !PT ;  /* 0xffff000096917812 */ /* 0x000fe200078ec0ff */
[C---:B------:R-:W-:Y:S01]  /*7ee0*/  FFMA R19, R137.reuse, R123, R19 ;  /* 0x0000007b89137223 */ /* 0x040fe20000000013 */
[----:B------:R-:W-:Y:S01]  /*7ef0*/  LOP3.LUT R149, R152, 0xffff0000, RZ, 0xc0, !PT ;  /* 0xffff000098957812 */ /* 0x000fe200078ec0ff */
[----:B------:R-:W-:Y:S01]  /*7f00*/  FFMA R20, R137, R124, R20 ;  /* 0x0000007c89147223 */ /* 0x000fe20000000014 */
[----:B------:R-:W-:Y:S01]  /*7f10*/  SHF.L.U32 R150, R153, 0x10, RZ ;  /* 0x0000001099967819 */ /* 0x000fe200000006ff */
[----:B------:R-:W-:Y:S01]  /*7f20*/  FFMA R21, R137, R125, R21 ;  /* 0x0000007d89157223 */ /* 0x000fe20000000015 */
[----:B------:R-:W-:Y:S01]  /*7f30*/  SHF.L.U32 R152, R154, 0x10, RZ ;  /* 0x000000109a987819 */ /* 0x000fe200000006ff */
[----:B------:R-:W-:Y:S01]  /*7f40*/  FMUL R120, R136, R126 ;  /* 0x0000007e88787220 */ /* 0x000fe20000400000 */
[----:B------:R-:W-:Y:S01]  /*7f50*/  SHF.L.U32 R126, R146, 0x10, RZ ;  /* 0x00000010927e7819 */ /* 0x000fe200000006ff */
[----:B------:R-:W-:Y:S01]  /*7f60*/  FMUL R121, R136, R127 ;  /* 0x0000007f88797220 */ /* 0x000fe20000400000 */
[----:B------:R-:W-:Y:S01]  /*7f70*/  LOP3.LUT R127, R146, 0xffff0000, RZ, 0xc0, !PT ;  /* 0xffff0000927f7812 */ /* 0x000fe200078ec0ff */
[----:B------:R-:W-:Y:S01]  /*7f80*/  FMUL R112, R136, R112 ;  /* 0x0000007088707220 */ /* 0x000fe20000400000 */
[----:B------:R-:W-:Y:S01]  /*7f90*/  SHF.L.U32 R146, R151, 0x10, RZ ;  /* 0x0000001097927819 */ /* 0x000fe200000006ff */
[----:B------:R-:W-:Y:S01]  /*7fa0*/  FFMA R22, R137, R126, R22 ;  /* 0x0000007e89167223 */ /* 0x000fe20000000016 */
[----:B------:R-:W-:Y:S01]  /*7fb0*/  LOP3.LUT R151, R153, 0xffff0000, RZ, 0xc0, !PT ;  /* 0xffff000099977812 */ /* 0x000fe200078ec0ff */
[C---:B------:R-:W-:Y:S01]  /*7fc0*/  FFMA R23, R137.reuse, R127, R23 ;  /* 0x0000007f89177223 */ /* 0x040fe20000000017 */
[----:B------:R-:W-:Y:S01]  /*7fd0*/  LOP3.LUT R153, R154, 0xffff0000, RZ, 0xc0, !PT ;  /* 0xffff00009a997812 */ /* 0x000fe200078ec0ff */
[----:B------:R-:W-:Y:S01]  /*7fe0*/  FFMA R120, R137, R138, R120 ;  /* 0x0000008a89787223 */ /* 0x000fe20000000078 */
[----:B------:R-:W-:Y:S01]  /*7ff0*/  SHF.L.U32 R154, R155, 0x10, RZ ;  /* 0x000000109b9a7819 */ /* 0x000fe200000006ff */
[----:B------:R-:W-:Y:S01]  /*8000*/  FFMA R121, R137, R139, R121 ;  /* 0x0000008b89797223 */ /* 0x000fe20000000079 */
[----:B------:R-:W-:Y:S01]  /*8010*/  LOP3.LUT R155, R155, 0xffff0000, RZ, 0xc0, !PT ;  /* 0xffff00009b9b7812 */ /* 0x000fe200078ec0ff */
[----:B------:R-:W-:Y:S01]  /*8020*/  FFMA R112, R137, R140, R112 ;  /* 0x0000008c89707223 */ /* 0x000fe20000000070 */
[----:B------:R-:W-:Y:S01]  /*8030*/  LOP3.LUT R157, R160, 0xffff0000, RZ, 0xc0, !PT ;  /* 0xffff0000a09d7812 */ /* 0x000fe200078ec0ff */
[C---:B------:R-:W-:Y:S01]  /*8040*/  FMUL R113, R136.reuse, R113 ;  /* 0x0000007188717220 */ /* 0x040fe20000400000 */
[C---:B------:R-:W-:Y:S01]  /*8050*/  SHF.L.U32 R158, R161.reuse, 0x10, RZ ;  /* 0x00000010a19e7819 */ /* 0x040fe200000006ff */
[----:B------:R-:W-:Y:S01]  /*8060*/  FMUL R114, R136, R114 ;  /* 0x0000007288727220 */ /* 0x000fe20000400000 */
[----:B------:R-:W-:Y:S01]  /*8070*/  LOP3.LUT R159, R161, 0xffff0000, RZ, 0xc0, !PT ;  /* 0xffff0000a19f7812 */ /* 0x000fe200078ec0ff */
[C---:B------:R-:W-:Y:S01]  /*8080*/  FFMA R113, R137.reuse, R141, R113 ;  /* 0x0000008d89717223 */ /* 0x040fe20000000071 */
[C---:B------:R-:W-:Y:S01]  /*8090*/  SHF.L.U32 R160, R162.reuse, 0x10, RZ ;  /* 0x00000010a2a07819 */ /* 0x040fe200000006ff */
[----:B------:R-:W-:Y:S01]  /*80a0*/  FFMA R114, R137, R142, R114 ;  /* 0x0000008e89727223 */ /* 0x000fe20000000072 */
[----:B------:R-:W-:Y:S01]  /*80b0*/  LOP3.LUT R161, R162, 0xffff0000, RZ, 0xc0, !PT ;  /* 0xffff0000a2a17812 */ /* 0x000fe200078ec0ff */
[C---:B------:R-:W-:Y:S01]  /*80c0*/  FMUL R115, R136.reuse, R115 ;  /* 0x0000007388737220 */ /* 0x040fe20000400000 */
[----:B-1----:R-:W-:Y:S01]  /*80d0*/  SHF.L.U32 R247, R247, 0x3, RZ ;  /* 0x00000003f7f77819 */ /* 0x002fe200000006ff */
[C---:B------:R-:W-:Y:S01]  /*80e0*/  FMUL R116, R136.reuse, R116 ;  /* 0x0000007488747220 */ /* 0x040fe20000400000 */
[----:B------:R-:W-:Y:S01]  /*80f0*/  SHF.L.U32 R162, R163, 0x10, RZ ;  /* 0x00000010a3a27819 */ /* 0x000fe200000006ff */
[----:B------:R-:W-:Y:S01]  /*8100*/  FFMA R115, R137, R143, R115 ;  /* 0x0000008f89737223 */ /* 0x000fe20000000073 */
[----:B------:R-:W-:Y:S01]  /*8110*/  LOP3.LUT R247, R247, 0x300, RZ, 0xc0, !PT ;  /* 0x00000300f7f77812 */ /* 0x000fe200078ec0ff */
[----:B------:R-:W-:Y:S01]  /*8120*/  FFMA R116, R137, R144, R116 ;  /* 0x0000009089747223 */ /* 0x000fe20000000074 */
[----:B------:R-:W-:Y:S01]  /*8130*/  LOP3.LUT R163, R163, 0xffff0000, RZ, 0xc0, !PT ;  /* 0xffff0000a3a37812 */ /* 0x000fe200078ec0ff */
[C---:B------:R-:W-:Y:S01]  /*8140*/  FMUL R117, R136.reuse, R117 ;  /* 0x0000007588757220 */ /* 0x040fe20000400000 */
[----:B------:R-:W-:Y:S01]  /*8150*/  LOP3.LUT R247, R247, 0x30, R16, 0xf8, !PT ;  /* 0x00000030f7f77812 */ /* 0x000fe200078ef810 */
[----:B------:R-:W-:Y:S01]  /*8160*/  FMUL R118, R136, R118 ;  /* 0x0000007688767220 */ /* 0x000fe20000400000 */
[C---:B------:R-:W-:Y:S01]  /*8170*/  SHF.L.U32 R164, R168.reuse, 0x10, RZ ;  /* 0x00000010a8a47819 */ /* 0x040fe200000006ff */
[----:B------:R1:W5:Y:S01]  /*8180*/  LDL.LU R16, [R1+0x14] ;  /* 0x0000140001107983 */ /* 0x0003620000300800 */
[----:B------:R-:W-:Y:S01]  /*8190*/  LOP3.LUT R165, R168, 0xffff0000, RZ, 0xc0, !PT ;  /* 0xffff0000a8a57812 */ /* 0x000fe200078ec0ff */
[----:B------:R-:W-:Y:S01]  /*81a0*/  FFMA R117, R137, R145, R117 ;  /* 0x0000009189757223 */ /* 0x000fe20000000075 */
[----:B------:R-:W-:Y:S01]  /*81b0*/  SHF.L.U32 R166, R169, 0x10, RZ ;  /* 0x00000010a9a67819 */ /* 0x000fe200000006ff */
[----:B------:R-:W-:Y:S01]  /*81c0*/  FFMA R118, R137, R146, R118 ;  /* 0x0000009289767223 */ /* 0x000fe20000000076 */
[----:B------:R-:W-:Y:S01]  /*81d0*/  LOP3.LUT R167, R169, 0xffff0000, RZ, 0xc0, !PT ;  /* 0xffff0000a9a77812 */ /* 0x000fe200078ec0ff */
[----:B------:R-:W4:Y:S01]  /*81e0*/  S2R R128, SR_TID.X ;  /* 0x0000000000807919 */ /* 0x000f220000002100 */
[----:B------:R-:W-:Y:S01]  /*81f0*/  SHF.L.U32 R168, R170, 0x10, RZ ;  /* 0x00000010aaa87819 */ /* 0x000fe200000006ff */
[----:B------:R-:W-:Y:S01]  /*8200*/  FMUL R119, R136, R119 ;  /* 0x0000007788777220 */ /* 0x000fe20000400000 */
[----:B------:R-:W-:Y:S01]  /*8210*/  LOP3.LUT R169, R170, 0xffff0000, RZ, 0xc0, !PT ;  /* 0xffff0000aaa97812 */ /* 0x000fe200078ec0ff */
[----:B------:R-:W-:Y:S01]  /*8220*/  FMUL R104, R136, R104 ;  /* 0x0000006888687220 */ /* 0x000fe20000400000 */
[----:B------:R-:W-:Y:S01]  /*8230*/  SHF.L.U32 R170, R171, 0x10, RZ ;  /* 0x00000010abaa7819 */ /* 0x000fe200000006ff */
[----:B------:R-:W-:Y:S01]  /*8240*/  FFMA R119, R137, R147, R119 ;  /* 0x0000009389777223 */ /* 0x000fe20000000077 */
[----:B------:R-:W-:Y:S01]  /*8250*/  LOP3.LUT R171, R171, 0xffff0000, RZ, 0xc0, !PT ;  /* 0xffff0000abab7812 */ /* 0x000fe200078ec0ff */
[----:B------:R-:W-:Y:S01]  /*8260*/  FFMA R104, R137, R148, R104 ;  /* 0x0000009489687223 */ /* 0x000fe20000000068 */
[----:B------:R-:W-:Y:S01]  /*8270*/  SHF.L.U32 R172, R176, 0x10, RZ ;  /* 0x00000010b0ac7819 */ /* 0x000fe200000006ff */
[----:B------:R-:W-:Y:S01]  /*8280*/  FMUL R105, R136, R105 ;  /* 0x0000006988697220 */ /* 0x000fe20000400000 */
[----:B------:R-:W-:Y:S01]  /*8290*/  LOP3.LUT R173, R176, 0xffff0000, RZ, 0xc0, !PT ;  /* 0xffff0000b0ad7812 */ /* 0x000fe200078ec0ff */
[C---:B------:R-:W-:Y:S01]  /*82a0*/  FMUL R106, R136.reuse, R106 ;  /* 0x0000006a886a7220 */ /* 0x040fe20000400000 */
[----:B------:R-:W-:Y:S01]  /*82b0*/  R2UR UR5, R245 ;  /* 0x00000000f50572ca */ /* 0x000fe200000e0000 */
[----:B------:R-:W-:Y:S01]  /*82c0*/  FFMA R105, R137, R149, R105 ;  /* 0x0000009589697223 */ /* 0x000fe20000000069 */
[----:B------:R-:W-:Y:S01]  /*82d0*/  SHF.L.U32 R174, R177, 0x10, RZ ;  /* 0x00000010b1ae7819 */ /* 0x000fe200000006ff */
[----:B------:R-:W-:Y:S01]  /*82e0*/  FFMA R106, R137, R150, R106 ;  /* 0x00000096896a7223 */ /* 0x000fe2000000006a */
[----:B------:R-:W-:Y:S01]  /*82f0*/  LOP3.LUT R175, R177, 0xffff0000, RZ, 0xc0, !PT ;  /* 0xffff0000b1af7812 */ /* 0x000fe200078ec0ff */
[----:B------:R-:W-:Y:S01]  /*8300*/  FMUL R107, R136, R107 ;  /* 0x0000006b886b7220 */ /* 0x000fe20000400000 */
[----:B------:R-:W-:Y:S01]  /*8310*/  SHF.L.U32 R176, R178, 0x10, RZ ;  /* 0x00000010b2b07819 */ /* 0x000fe200000006ff */
[----:B------:R-:W-:Y:S01]  /*8320*/  FMUL R108, R136, R108 ;  /* 0x0000006c886c7220 */ /* 0x000fe20000400000 */
[----:B------:R-:W-:Y:S01]  /*8330*/  LOP3.LUT R177, R178, 0xffff0000, RZ, 0xc0, !PT ;  /* 0xffff0000b2b17812 */ /* 0x000fe200078ec0ff */
        /* <DEDUP_REMOVED lines=11> */
[----:B----4-:R-:W-:Y:S01]  /*83f0*/  SHF.L.U32 R128, R128, 0x1, RZ ;  /* 0x0000000180807819 */ /* 0x010fe200000006ff */
[C---:B------:R-:W-:Y:S01]  /*8400*/  FMUL R111, R136.reuse, R111 ;  /* 0x0000006f886f7220 */ /* 0x040fe20000400000 */
[----:B------:R-:W-:Y:S01]  /*8410*/  LOP3.LUT R183, R185, 0xffff0000, RZ, 0xc0, !PT ;  /* 0xffff0000b9b77812 */ /* 0x000fe200078ec0ff */
[----:B------:R-:W-:Y:S01]  /*8420*/  FMUL R96, R136, R96 ;  /* 0x0000006088607220 */ /* 0x000fe20000400000 */
[----:B------:R-:W-:Y:S01]  /*8430*/  LOP3.LUT R246, R246, 0x8, R128, 0x78, !PT ;  /* 0x00000008f6f67812 */ /* 0x000fe200078e7880 */
[C---:B------:R-:W-:Y:S01]  /*8440*/  FFMA R111, R137.reuse, R155, R111 ;  /* 0x0000009b896f7223 */ /* 0x040fe2000000006f */
[C---:B------:R-:W-:Y:S01]  /*8450*/  SHF.L.U32 R184, R186.reuse, 0x10, RZ ;  /* 0x00000010bab87819 */ /* 0x040fe200000006ff */
        /* <DEDUP_REMOVED lines=23> */
[----:B------:R-:W-:Y:S01]  /*85d0*/  SHF.L.U32 R196, R200, 0x10, RZ ;  /* 0x00000010c8c47819 */ /* 0x000fe200000006ff */
[C---:B------:R-:W-:Y:S01]  /*85e0*/  FFMA R102, R137.reuse, R162, R102 ;  /* 0x000000a289667223 */ /* 0x040fe20000000066 */
[----:B------:R-:W-:Y:S01]  /*85f0*/  F2FP.BF16.F32.PACK_AB R128, R2, R0 ;  /* 0x000000000280723e */ /* 0x000fe200000010ff */
[----:B------:R-:W-:Y:S01]  /*8600*/  FMUL R103, R136, R103 ;  /* 0x0000006788677220 */ /* 0x000fe20000400000 */
[----:B------:R-:W-:Y:S01]  /*8610*/  LOP3.LUT R197, R200, 0xffff0000, RZ, 0xc0, !PT ;  /* 0xffff0000c8c57812 */ /* 0x000fe200078ec0ff */
[----:B------:R-:W-:Y:S01]  /*8620*/  FMUL R88, R136, R88 ;  /* 0x0000005888587220 */ /* 0x000fe20000400000 */
[----:B------:R-:W-:Y:S01]  /*8630*/  F2FP.BF16.F32.PACK_AB R130, R14, R13 ;  /* 0x0000000d0e82723e */ /* 0x000fe200000010ff */
[----:B------:R-:W-:Y:S01]  /*8640*/  FFMA R103, R137, R163, R103 ;  /* 0x000000a389677223 */ /* 0x000fe20000000067 */
[----:B------:R-:W-:Y:S01]  /*8650*/  F2FP.BF16.F32.PACK_AB R131, R17, R15 ;  /* 0x0000000f1183723e */ /* 0x000fe200000010ff */
[----:B------:R-:W-:Y:S01]  /*8660*/  FFMA R88, R137, R164, R88 ;  /* 0x000000a489587223 */ /* 0x000fe20000000058 */
[C---:B------:R-:W-:Y:S01]  /*8670*/  SHF.L.U32 R198, R201.reuse, 0x10, RZ ;  /* 0x00000010c9c67819 */ /* 0x040fe200000006ff */
[C---:B------:R-:W-:Y:S01]  /*8680*/  FMUL R89, R136.reuse, R89 ;  /* 0x0000005988597220 */ /* 0x040fe20000400000 */
[----:B------:R-:W-:Y:S01]  /*8690*/  LOP3.LUT R199, R201, 0xffff0000, RZ, 0xc0, !PT ;  /* 0xffff0000c9c77812 */ /* 0x000fe200078ec0ff */
[----:B------:R-:W-:Y:S01]  /*86a0*/  FMUL R90, R136, R90 ;  /* 0x0000005a885a7220 */ /* 0x000fe20000400000 */
[C---:B------:R-:W-:Y:S01]  /*86b0*/  SHF.L.U32 R200, R202.reuse, 0x10, RZ ;  /* 0x00000010cac87819 */ /* 0x040fe200000006ff */
[C---:B------:R-:W-:Y:S01]  /*86c0*/  FFMA R89, R137.reuse, R165, R89 ;  /* 0x000000a589597223 */ /* 0x040fe20000000059 */
[----:B------:R-:W-:Y:S01]  /*86d0*/  LOP3.LUT R201, R202, 0xffff0000, RZ, 0xc0, !PT ;  /* 0xffff0000cac97812 */ /* 0x000fe200078ec0ff */
[----:B------:R-:W-:Y:S01]  /*86e0*/  FFMA R90, R137, R166, R90 ;  /* 0x000000a6895a7223 */ /* 0x000fe2000000005a */
[----:B------:R-:W-:Y:S01]  /*86f0*/  F2FP.BF16.F32.PACK_AB R13, R21, R20 ;  /* 0x00000014150d723e */ /* 0x000fe200000010ff */
[C---:B------:R-:W-:Y:S01]  /*8700*/  FMUL R91, R136.reuse, R91 ;  /* 0x0000005b885b7220 */ /* 0x040fe20000400000 */
[----:B------:R-:W-:Y:S01]  /*8710*/  F2FP.BF16.F32.PACK_AB R14, R23, R22 ;  /* 0x00000016170e723e */ /* 0x000fe200000010ff */
[C---:B------:R-:W-:Y:S01]  /*8720*/  FMUL R92, R136.reuse, R92 ;  /* 0x0000005c885c7220 */ /* 0x040fe20000400000 */
[----:B------:R-:W-:Y:S01]  /*8730*/  F2FP.BF16.F32.PACK_AB R15, R121, R120 ;  /* 0x00000078790f723e */ /* 0x000fe200000010ff */
[----:B------:R-:W-:Y:S01]  /*8740*/  FFMA R91, R137, R167, R91 ;  /* 0x000000a7895b7223 */ /* 0x000fe2000000005b */
[----:B------:R-:W-:Y:S01]  /*8750*/  SHF.L.U32 R202, R203, 0x10, RZ ;  /* 0x00000010cbca7819 */ /* 0x000fe200000006ff */
[----:B------:R-:W-:Y:S01]  /*8760*/  FFMA R92, R137, R168, R92 ;  /* 0x000000a8895c7223 */ /* 0x000fe2000000005c */
[----:B------:R-:W-:Y:S01]  /*8770*/  LOP3.LUT R203, R203, 0xffff0000, RZ, 0xc0, !PT ;  /* 0xffff0000cbcb7812 */ /* 0x000fe200078ec0ff */
[C---:B------:R-:W-:Y:S01]  /*8780*/  FMUL R93, R136.reuse, R93 ;  /* 0x0000005d885d7220 */ /* 0x040fe20000400000 */
[----:B------:R-:W-:Y:S01]  /*8790*/  F2FP.BF16.F32.PACK_AB R112, R113, R112 ;  /* 0x000000707170723e */ /* 0x000fe200000010ff */
[----:B------:R-:W-:Y:S01]  /*87a0*/  FMUL R94, R136, R94 ;  /* 0x0000005e885e7220 */ /* 0x000fe20000400000 */
[C---:B------:R-:W-:Y:S01]  /*87b0*/  SHF.L.U32 R204, R208.reuse, 0x10, RZ ;  /* 0x00000010d0cc7819 */ /* 0x040fe200000006ff */
[----:B------:R-:W-:Y:S01]  /*87c0*/  FFMA R93, R137, R169, R93 ;  /* 0x000000a9895d7223 */ /* 0x000fe2000000005d */
[----:B------:R-:W-:Y:S01]  /*87d0*/  F2FP.BF16.F32.PACK_AB R113, R115, R114 ;  /* 0x000000727371723e */ /* 0x000fe200000010ff */
[----:B------:R-:W-:Y:S01]  /*87e0*/  FFMA R94, R137, R170, R94 ;  /* 0x000000aa895e7223 */ /* 0x000fe2000000005e */
[----:B------:R-:W-:Y:S01]  /*87f0*/  LOP3.LUT R205, R208, 0xffff0000, RZ, 0xc0, !PT ;  /* 0xffff0000d0cd7812 */ /* 0x000fe200078ec0ff */
        /* <DEDUP_REMOVED lines=30> */
[----:B------:R-:W4:Y:S01]  /*89e0*/  S2R R129, SR_TID.X ;  /* 0x0000000000817919 */ /* 0x000f220000002100 */
[----:B------:R-:W-:Y:S01]  /*89f0*/  LOP3.LUT R213, R216, 0xffff0000, RZ, 0xc0, !PT ;  /* 0xffff0000d8d57812 */ /* 0x000fe200078ec0ff */
[----:B------:R-:W-:Y:S01]  /*8a00*/  FFMA R86, R137, R178, R86 ;  /* 0x000000b289567223 */ /* 0x000fe20000000056 */
[----:B------:R-:W-:Y:S01]  /*8a10*/  F2FP.BF16.F32.PACK_AB R98, R101, R100 ;  /* 0x000000646562723e */ /* 0x000fe200000010ff */
[C---:B------:R-:W-:Y:S01]  /*8a20*/  FMUL R87, R136.reuse, R87 ;  /* 0x0000005788577220 */ /* 0x040fe20000400000 */
[----:B------:R-:W-:Y:S01]  /*8a30*/  F2FP.BF16.F32.PACK_AB R99, R103, R102 ;  /* 0x000000666763723e */ /* 0x000fe200000010ff */
[C---:B------:R-:W-:Y:S01]  /*8a40*/  FMUL R72, R136.reuse, R72 ;  /* 0x0000004888487220 */ /* 0x040fe20000400000 */
[----:B------:R-:W-:Y:S01]  /*8a50*/  SHF.L.U32 R214, R217, 0x10, RZ ;  /* 0x00000010d9d67819 */ /* 0x000fe200000006ff */
[----:B------:R-:W-:Y:S01]  /*8a60*/  FFMA R87, R137, R179, R87 ;  /* 0x000000b389577223 */ /* 0x000fe20000000057 */
[----:B------:R-:W-:Y:S01]  /*8a70*/  LOP3.LUT R215, R217, 0xffff0000, RZ, 0xc0, !PT ;  /* 0xffff0000d9d77812 */ /* 0x000fe200078ec0ff */
[----:B------:R-:W-:Y:S01]  /*8a80*/  FFMA R72, R137, R180, R72 ;  /* 0x000000b489487223 */ /* 0x000fe20000000048 */
[----:B------:R-:W-:Y:S01]  /*8a90*/  F2FP.BF16.F32.PACK_AB R88, R89, R88 ;  /* 0x000000585958723e */ /* 0x000fe200000010ff */
[----:B------:R-:W-:Y:S01]  /*8aa0*/  FMUL R73, R136, R73 ;  /* 0x0000004988497220 */ /* 0x000fe20000400000 */
[----:B------:R-:W-:Y:S01]  /*8ab0*/  SHF.L.U32 R216, R218, 0x10, RZ ;  /* 0x00000010dad87819 */ /* 0x000fe200000006ff */
[----:B------:R-:W-:Y:S01]  /*8ac0*/  FMUL R74, R136, R74 ;  /* 0x0000004a884a7220 */ /* 0x000fe20000400000 */
[----:B------:R-:W-:Y:S01]  /*8ad0*/  F2FP.BF16.F32.PACK_AB R89, R91, R90 ;  /* 0x0000005a5b59723e */ /* 0x000fe200000010ff */
[C---:B------:R-:W-:Y:S01]  /*8ae0*/  FFMA R73, R137.reuse, R181, R73 ;  /* 0x000000b589497223 */ /* 0x040fe20000000049 */
        /* <DEDUP_REMOVED lines=15> */
[----:B------:R-:W-:Y:S01]  /*8be0*/  FFMA R77, R137, R185, R77 ;  /* 0x000000b9894d7223 */ /* 0x000fe2000000004d */
[----:B----4-:R-:W-:Y:S01]  /*8bf0*/  SHF.L.U32 R129, R129, 0x4, RZ ;  /* 0x0000000481817819 */ /* 0x010fe200000006ff */
[----:B------:R-:W-:Y:S01]  /*8c00*/  UMOV UR4, 0x400 ;  /* 0x0000040000047882 */ /* 0x000fe20000000000 */
[----:B------:R-:W-:Y:S01]  /*8c10*/  LOP3.LUT R221, R224, 0xffff0000, RZ, 0xc0, !PT ;  /* 0xffff0000e0dd7812 */ /* 0x000fe200078ec0ff */
[----:B---3--:R-:W-:Y:S01]  /*8c20*/  ULEA UR4, UR77, UR4, 0x18 ;  /* 0x000000044d047291 */ /* 0x008fe2000f8ec0ff */
[----:B------:R-:W-:Y:S01]  /*8c30*/  LOP3.LUT R247, R247, 0x80, R129, 0xf8, !PT ;  /* 0x00000080f7f77812 */ /* 0x000fe200078ef881 */
[----:B------:R-:W-:Y:S01]  /*8c40*/  FFMA R78, R137, R186, R78 ;  /* 0x000000ba894e7223 */ /* 0x000fe2000000004e */
[----:B------:R-:W-:Y:S01]  /*8c50*/  MOV R129, UR5 ;  /* 0x0000000500817c02 */ /* 0x000fe20008000f00 */
[----:B------:R-:W-:Y:S01]  /*8c60*/  ULEA UR4, UR43, UR4, 0x3 ;  /* 0x000000042b047291 */ /* 0x000fe2000f8e18ff */
[----:B------:R-:W-:Y:S01]  /*8c70*/  LOP3.LUT R246, R247, R246, RZ, 0xfc, !PT ;  /* 0x000000f6f7f67212 */ /* 0x000fe200078efcff */
[C---:B------:R-:W-:Y:S01]  /*8c80*/  FMUL R79, R136.reuse, R79 ;  /* 0x0000004f884f7220 */ /* 0x040fe20000400000 */
[----:B------:R-:W-:Y:S01]  /*8c90*/  F2FP.BF16.F32.PACK_AB R82, R85, R84 ;  /* 0x000000545552723e */ /* 0x000fe200000010ff */
[----:B------:R-:W-:Y:S01]  /*8ca0*/  UIADD3 UR4, UPT, UPT, UR4, 0xf0, URZ ;  /* 0x000000f004047890 */ /* 0x000fe2000fffe0ff */
[----:B------:R-:W-:Y:S01]  /*8cb0*/  F2FP.BF16.F32.PACK_AB R83, R87, R86 ;  /* 0x000000565753723e */ /* 0x000fe200000010ff */
[----:B------:R-:W-:Y:S01]  /*8cc0*/  FMUL R64, R136, R64 ;  /* 0x0000004088407220 */ /* 0x000fe20000400000 */
[C---:B------:R-:W-:Y:S01]  /*8cd0*/  SHF.L.U32 R222, R225.reuse, 0x10, RZ ;  /* 0x00000010e1de7819 */ /* 0x040fe200000006ff */
[----:B------:R-:W-:Y:S01]  /*8ce0*/  UMOV UR76, 0x400 ;  /* 0x00000400004c7882 */ /* 0x000fe20000000000 */
[----:B------:R-:W-:Y:S01]  /*8cf0*/  LOP3.LUT R223, R225, 0xffff0000, RZ, 0xc0, !PT ;  /* 0xffff0000e1df7812 */ /* 0x000fe200078ec0ff */
[----:B------:R-:W-:Y:S01]  /*8d00*/  UPRMT UR4, UR77, 0x654, UR4 ;  /* 0x000006544d047896 */ /* 0x000fe20008000004 */
[----:B------:R-:W-:Y:S01]  /*8d10*/  F2FP.BF16.F32.PACK_AB R72, R73, R72 ;  /* 0x000000484948723e */ /* 0x000fe200000010ff */
[----:B------:R-:W-:Y:S01]  /*8d20*/  ULEA UR76, UR77, UR76, 0x18 ;  /* 0x0000004c4d4c7291 */ /* 0x000fe2000f8ec0ff */
[----:B------:R-:W-:Y:S01]  /*8d30*/  F2FP.BF16.F32.PACK_AB R73, R75, R74 ;  /* 0x0000004a4b49723e */ /* 0x000fe200000010ff */
[----:B------:R-:W-:Y:S01]  /*8d40*/  IMAD R246, R129, 0x3c00, R246 ;  /* 0x00003c0081f67824 */ /* 0x000fe200078e02f6 */
[----:B------:R-:W-:Y:S01]  /*8d50*/  F2FP.BF16.F32.PACK_AB R129, R12, R3 ;  /* 0x000000030c81723e */ /* 0x000fe200000010ff */
[----:B------:R-:W-:Y:S01]  /*8d60*/  FFMA R79, R137, R187, R79 ;  /* 0x000000bb894f7223 */ /* 0x000fe2000000004f */
[----:B------:R-:W-:Y:S01]  /*8d70*/  F2FP.BF16.F32.PACK_AB R12, R19, R18 ;  /* 0x00000012130c723e */ /* 0x000fe200000010ff */
[----:B------:R-:W-:Y:S01]  /*8d80*/  FFMA R64, R137, R188, R64 ;  /* 0x000000bc89407223 */ /* 0x000fe20000000040 */
[----:B--2---:R-:W-:Y:S01]  /*8d90*/  SYNCS.ARRIVE.TRANS64.RED.A1T0 RZ, [UR4], RZ ;  /* 0x000000ffffff79a7 */ /* 0x004fe20008100404 */
[----:B------:R-:W-:Y:S01]  /*8da0*/  LEA R0, R246, UR76, 0x1 ;  /* 0x0000004cf6007c11 */ /* 0x000fe2000f8e08ff */
[C---:B------:R-:W-:Y:S01]  /*8db0*/  FMUL R65, R136.reuse, R65 ;  /* 0x0000004188417220 */ /* 0x040fe20000400000 */
[----:B------:R-:W-:Y:S01]  /*8dc0*/  F2FP.BF16.F32.PACK_AB R74, R77, R76 ;  /* 0x0000004c4d4a723e */ /* 0x000fe200000010ff */
[C---:B------:R-:W-:Y:S01]  /*8dd0*/  FMUL R66, R136.reuse, R66 ;  /* 0x0000004288427220 */ /* 0x040fe20000400000 */
[----:B------:R-:W-:Y:S01]  /*8de0*/  F2FP.BF16.F32.PACK_AB R75, R79, R78 ;  /* 0x0000004e4f4b723e */ /* 0x000fe200000010ff */
[----:B------:R1:W-:Y:S01]  /*8df0*/  STSM.16.M88.4 [R0+0x200], R128 ;  /* 0x0002008000007844 */ /* 0x0003e20000000200 */
[C---:B------:R-:W-:Y:S01]  /*8e00*/  FFMA R65, R137.reuse, R189, R65 ;  /* 0x000000bd89417223 */ /* 0x040fe20000000041 */
[----:B------:R-:W-:Y:S01]  /*8e10*/  FFMA R66, R137, R190, R66 ;  /* 0x000000be89427223 */ /* 0x000fe20000000042 */
[C---:B------:R-:W-:Y:S05]  /*8e20*/  FMUL R67, R136.reuse, R67 ;  /* 0x0000004388437220 */ /* 0x040fea0000400000 */
[----:B------:R1:W-:Y:S01]  /*8e30*/  STSM.16.M88.4 [R0+0xa00], R12 ;  /* 0x000a000c00007844 */ /* 0x0003e20000000200 */
[C---:B------:R-:W-:Y:S01]  /*8e40*/  FMUL R68, R136.reuse, R68 ;  /* 0x0000004488447220 */ /* 0x040fe20000400000 */
[----:B------:R-:W-:Y:S01]  /*8e50*/  F2FP.BF16.F32.PACK_AB R64, R65, R64 ;  /* 0x000000404140723e */ /* 0x000fe200000010ff */
[C---:B------:R-:W-:Y:S05]  /*8e60*/  FFMA R67, R137.reuse, R191, R67 ;  /* 0x000000bf89437223 */ /* 0x040fea0000000043 */
[----:B------:R1:W-:Y:S01]  /*8e70*/  STSM.16.M88.4 [R0+0x1200], R112 ;  /* 0x0012007000007844 */ /* 0x0003e20000000200 */
[----:B------:R-:W-:Y:S01]  /*8e80*/  FFMA R68, R137, R192, R68 ;  /* 0x000000c089447223 */ /* 0x000fe20000000044 */
[C---:B------:R-:W-:Y:S01]  /*8e90*/  FMUL R69, R136.reuse, R69 ;  /* 0x0000004588457220 */ /* 0x040fe20000400000 */
[C---:B------:R-:W-:Y:S05]  /*8ea0*/  FMUL R70, R136.reuse, R70 ;  /* 0x0000004688467220 */ /* 0x040fea0000400000 */
[----:B------:R1:W-:Y:S01]  /*8eb0*/  STSM.16.M88.4 [R0+0x1a00], R104 ;  /* 0x001a006800007844 */ /* 0x0003e20000000200 */
[----:B------:R-:W-:Y:S01]  /*8ec0*/  F2FP.BF16.F32.PACK_AB R65, R67, R66 ;  /* 0x000000424341723e */ /* 0x000fe200000010ff */
[C---:B------:R-:W-:Y:S01]  /*8ed0*/  FFMA R69, R137.reuse, R193, R69 ;  /* 0x000000c189457223 */ /* 0x040fe20000000045 */
[----:B------:R-:W-:Y:S05]  /*8ee0*/  FFMA R70, R137, R194, R70 ;  /* 0x000000c289467223 */ /* 0x000fea0000000046 */
[----:B------:R1:W-:Y:S01]  /*8ef0*/  STSM.16.M88.4 [R0+0x2200], R96 ;  /* 0x0022006000007844 */ /* 0x0003e20000000200 */
[C---:B------:R-:W-:Y:S01]  /*8f00*/  FMUL R71, R136.reuse, R71 ;  /* 0x0000004788477220 */ /* 0x040fe20000400000 */
[C---:B------:R-:W-:Y:S01]  /*8f10*/  FMUL R56, R136.reuse, R56 ;  /* 0x0000003888387220 */ /* 0x040fe20000400000 */
[----:B------:R-:W-:Y:S05]  /*8f20*/  F2FP.BF16.F32.PACK_AB R66, R69, R68 ;  /* 0x000000444542723e */ /* 0x000fea00000010ff */
        /* <DEDUP_REMOVED lines=10> */
[----:B------:R-:W-:Y:S01]  /*8fd0*/  FMUL R59, R136, R59 ;  /* 0x0000003b883b7220 */ /* 0x000fe20000400000 */
[----:B------:R-:W-:Y:S05]  /*8fe0*/  SHF.L.U32 R224, R226, 0x10, RZ ;  /* 0x00000010e2e07819 */ /* 0x000fea00000006ff */
[----:B------:R1:W-:Y:S01]  /*8ff0*/  STSM.16.M88.4 [R0+0x4200], R64 ;  /* 0x0042004000007844 */ /* 0x0003e20000000200 */
[----:B------:R-:W-:Y:S01]  /*9000*/  F2FP.BF16.F32.PACK_AB R56, R57, R56 ;  /* 0x000000383938723e */ /* 0x000fe200000010ff */
[C---:B------:R-:W-:Y:S01]  /*9010*/  FFMA R59, R137.reuse, R199, R59 ;  /* 0x000000c7893b7223 */ /* 0x040fe2000000003b */
[C---:B------:R-:W-:Y:S01]  /*9020*/  FMUL R60, R136.reuse, R60 ;  /* 0x0000003c883c7220 */ /* 0x040fe20000400000 */
[C---:B------:R-:W-:Y:S01]  /*9030*/  FMUL R61, R136.reuse, R61 ;  /* 0x0000003d883d7220 */ /* 0x040fe20000400000 */
[----:B------:R-:W-:Y:S01]  /*9040*/  FMUL R62, R136, R62 ;  /* 0x0000003e883e7220 */ /* 0x000fe20000400000 */
[----:B------:R-:W-:Y:S01]  /*9050*/  LOP3.LUT R225, R226, 0xffff0000, RZ, 0xc0, !PT ;  /* 0xffff0000e2e17812 */ /* 0x000fe200078ec0ff */
[----:B------:R-:W-:Y:S01]  /*9060*/  FFMA R60, R137, R200, R60 ;  /* 0x000000c8893c7223 */ /* 0x000fe2000000003c */
[----:B------:R-:W-:Y:S01]  /*9070*/  F2FP.BF16.F32.PACK_AB R57, R59, R58 ;  /* 0x0000003a3b39723e */ /* 0x000fe200000010ff */
[C---:B------:R-:W-:Y:S01]  /*9080*/  FFMA R61, R137.reuse, R201, R61 ;  /* 0x000000c9893d7223 */ /* 0x040fe2000000003d */
[----:B------:R-:W-:Y:S01]  /*9090*/  FFMA R62, R137, R202, R62 ;  /* 0x000000ca893e7223 */ /* 0x000fe2000000003e */
[C---:B------:R-:W-:Y:S01]  /*90a0*/  FMUL R63, R136.reuse, R63 ;  /* 0x0000003f883f7220 */ /* 0x040fe20000400000 */
[----:B------:R-:W-:Y:S01]  /*90b0*/  SHF.L.U32 R226, R227, 0x10, RZ ;  /* 0x00000010e3e27819 */ /* 0x000fe200000006ff */
[C---:B------:R-:W-:Y:S01]  /*90c0*/  FMUL R48, R136.reuse, R48 ;  /* 0x0000003088307220 */ /* 0x040fe20000400000 */
[----:B------:R-:W-:Y:S01]  /*90d0*/  F2FP.BF16.F32.PACK_AB R58, R61, R60 ;  /* 0x0000003c3d3a723e */ /* 0x000fe200000010ff */
[C---:B------:R-:W-:Y:S01]  /*90e0*/  FFMA R63, R137.reuse, R203, R63 ;  /* 0x000000cb893f7223 */ /* 0x040fe2000000003f */
[C---:B------:R-:W-:Y:S01]  /*90f0*/  FMUL R49, R136.reuse, R49 ;  /* 0x0000003188317220 */ /* 0x040fe20000400000 */
[----:B------:R-:W-:Y:S01]  /*9100*/  FFMA R48, R137, R204, R48 ;  /* 0x000000cc89307223 */ /* 0x000fe20000000030 */
[----:B------:R-:W-:Y:S01]  /*9110*/  LOP3.LUT R227, R227, 0xffff0000, RZ, 0xc0, !PT ;  /* 0xffff0000e3e37812 */ /* 0x000fe200078ec0ff */
[C---:B------:R-:W-:Y:S01]  /*9120*/  FMUL R50, R136.reuse, R50 ;  /* 0x0000003288327220 */ /* 0x040fe20000400000 */
[----:B------:R-:W-:Y:S01]  /*9130*/  F2FP.BF16.F32.PACK_AB R59, R63, R62 ;  /* 0x0000003e3f3b723e */ /* 0x000fe200000010ff */
[C---:B------:R-:W-:Y:S01]  /*9140*/  FFMA R49, R137.reuse, R205, R49 ;  /* 0x000000cd89317223 */ /* 0x040fe20000000031 */
[----:B------:R-:W-:Y:S01]  /*9150*/  FMUL R51, R136, R51 ;  /* 0x0000003388337220 */ /* 0x000fe20000400000 */
[----:B------:R-:W-:Y:S01]  /*9160*/  FFMA R50, R137, R206, R50 ;  /* 0x000000ce89327223 */ /* 0x000fe20000000032 */
[----:B------:R-:W-:Y:S01]  /*9170*/  SHF.L.U32 R228, R232, 0x10, RZ ;  /* 0x00000010e8e47819 */ /* 0x000fe200000006ff */
        /* <DEDUP_REMOVED lines=85> */
[C---:B------:R-:W-:Y:S01]  /*96d0*/  FMUL R31, R136.reuse, R31 ;  /* 0x0000001f881f7220 */ /* 0x040fe20000400000 */
[C---:B------:R-:W-:Y:S01]  /*96e0*/  FMUL R4, R136.reuse, R4 ;  /* 0x0000000488047220 */ /* 0x040fe20000400000 */
[C---:B------:R-:W-:Y:S01]  /*96f0*/  FMUL R5, R136.reuse, R5 ;  /* 0x0000000588057220 */ /* 0x040fe20000400000 */
[C---:B------:R-:W-:Y:S01]  /*9700*/  FFMA R30, R137.reuse, R234, R30 ;  /* 0x000000ea891e7223 */ /* 0x040fe2000000001e */
[C---:B------:R-:W-:Y:S01]  /*9710*/  FMUL R6, R136.reuse, R6 ;  /* 0x0000000688067220 */ /* 0x040fe20000400000 */
[C---:B------:R-:W-:Y:S01]  /*9720*/  FFMA R31, R137.reuse, R235, R31 ;  /* 0x000000eb891f7223 */ /* 0x040fe2000000001f */
[C---:B------:R-:W-:Y:S01]  /*9730*/  FMUL R7, R136.reuse, R7 ;  /* 0x0000000788077220 */ /* 0x040fe20000400000 */
[C---:B------:R-:W-:Y:S01]  /*9740*/  FFMA R4, R137.reuse, R236, R4 ;  /* 0x000000ec89047223 */ /* 0x040fe20000000004 */
[C---:B------:R-:W-:Y:S01]  /*9750*/  FMUL R8, R136.reuse, R8 ;  /* 0x0000000888087220 */ /* 0x040fe20000400000 */
[----:B------:R-:W-:Y:S01]  /*9760*/  FFMA R5, R137, R237, R5 ;  /* 0x000000ed89057223 */ /* 0x000fe20000000005 */
[----:B------:R-:W-:Y:S01]  /*9770*/  SHF.L.U32 R242, R243, 0x10, RZ ;  /* 0x00000010f3f27819 */ /* 0x000fe200000006ff */
[C---:B------:R-:W-:Y:S01]  /*9780*/  FMUL R9, R136.reuse, R9 ;  /* 0x0000000988097220 */ /* 0x040fe20000400000 */
[----:B------:R-:W-:Y:S01]  /*9790*/  FFMA R6, R137, R238, R6 ;  /* 0x000000ee89067223 */ /* 0x000fe20000000006 */
[----:B------:R-:W-:Y:S01]  /*97a0*/  LOP3.LUT R243, R243, 0xffff0000, RZ, 0xc0, !PT ;  /* 0xffff0000f3f37812 */ /* 0x000fe200078ec0ff */
[C---:B------:R-:W-:Y:S01]  /*97b0*/  FMUL R10, R136.reuse, R10 ;  /* 0x0000000a880a7220 */ /* 0x040fe20000400000 */
[C---:B------:R-:W-:Y:S01]  /*97c0*/  FFMA R7, R137.reuse, R239, R7 ;  /* 0x000000ef89077223 */ /* 0x040fe20000000007 */
[----:B------:R-:W-:Y:S01]  /*97d0*/  FMUL R11, R136, R11 ;  /* 0x0000000b880b7220 */ /* 0x000fe20000400000 */
[C---:B------:R-:W-:Y:S01]  /*97e0*/  FFMA R8, R137.reuse, R240, R8 ;  /* 0x000000f089087223 */ /* 0x040fe20000000008 */
[C---:B------:R-:W-:Y:S01]  /*97f0*/  FFMA R9, R137.reuse, R241, R9 ;  /* 0x000000f189097223 */ /* 0x040fe20000000009 */
[C---:B------:R-:W-:Y:S01]  /*9800*/  FFMA R10, R137.reuse, R242, R10 ;  /* 0x000000f2890a7223 */ /* 0x040fe2000000000a */
[----:B------:R-:W-:Y:S01]  /*9810*/  FFMA R11, R137, R243, R11 ;  /* 0x000000f3890b7223 */ /* 0x000fe2000000000b */
[----:B------:R-:W-:Y:S01]  /*9820*/  F2FP.BF16.F32.PACK_AB R26, R29, R28 ;  /* 0x0000001c1d1a723e */ /* 0x000fe200000010ff */
[----:B------:R-:W-:Y:S01]  /*9830*/  UIADD3 UR4, UPT, UPT, UR5, 0x1, URZ ;  /* 0x0000000105047890 */ /* 0x000fe2000fffe0ff */
[----:B------:R-:W-:Y:S01]  /*9840*/  F2FP.BF16.F32.PACK_AB R27, R31, R30 ;  /* 0x0000001e1f1b723e */ /* 0x000fe200000010ff */
[----:B------:R-:W-:Y:S01]  /*9850*/  UIADD3 UR43, UPT, UPT, UR43, 0x1, URZ ;  /* 0x000000012b2b7890 */ /* 0x000fe2000fffe0ff */
[----:B------:R-:W-:Y:S01]  /*9860*/  F2FP.BF16.F32.PACK_AB R4, R5, R4 ;  /* 0x000000040504723e */ /* 0x000fe200000010ff */
[----:B------:R-:W-:Y:S01]  /*9870*/  BSSY.RECONVERGENT B0, `(.L_x_110) ;  /* 0x000005e000007945 */ /* 0x000fe20003800200 */
[----:B------:R-:W-:Y:S01]  /*9880*/  F2FP.BF16.F32.PACK_AB R5, R7, R6 ;  /* 0x000000060705723e */ /* 0x000fe200000010ff */
[----:B------:R1:W-:Y:S01]  /*9890*/  STSM.16.M88.4 [R0+0x6a00], R24 ;  /* 0x006a001800007844 */ /* 0x0003e20000000200 */
[----:B------:R-:W-:Y:S02]  /*98a0*/  F2FP.BF16.F32.PACK_AB R6, R9, R8 ;  /* 0x000000080906723e */ /* 0x000fe400000010ff */
[----:B------:R-:W-:Y:S02]  /*98b0*/  F2FP.BF16.F32.PACK_AB R7, R11, R10 ;  /* 0x0000000a0b07723e */ /* 0x000fe400000010ff */
[----:B------:R-:W-:Y:S03]  /*98c0*/  MOV R2, UR4 ;  /* 0x0000000400027c02 */ /* 0x000fe60008000f00 */
[----:B------:R1:W-:Y:S01]  /*98d0*/  STSM.16.M88.4 [R0+0x7200], R4 ;  /* 0x0072000400007844 */ /* 0x0003e20000000200 */
[----:B------:R-:W-:Y:S01]  /*98e0*/  @!PT LDS RZ, [RZ] ;  /* 0x00000000fffff984 */ /* 0x000fe20000000800 */
[----:B------:R-:W-:Y:S01]  /*98f0*/  @!PT LDS RZ, [RZ] ;  /* 0x00000000fffff984 */ /* 0x000fe20000000800 */
[----:B------:R-:W-:Y:S01]  /*9900*/  @!PT LDS RZ, [RZ] ;  /* 0x00000000fffff984 */ /* 0x000fe20000000800 */
[----:B------:R-:W-:Y:S01]  /*9910*/  @!PT LDS RZ, [RZ] ;  /* 0x00000000fffff984 */ /* 0x000fe20000000800 */
[----:B------:R2:W-:Y:S07]  /*9920*/  MEMBAR.ALL.CTA ;  /* 0x0000000000007992 */ /* 0x0005ee0000008000 */
[----:B--2---:R-:W2:Y:S02]  /*9930*/  FENCE.VIEW.ASYNC.S ;  /* 0x00000000000073c6 */ /* 0x004ea40000000000 */
[----:B--2---:R-:W-:Y:S06]  /*9940*/  BAR.SYNC.DEFER_BLOCKING 0x1, 0x80 ;  /* 0x0042000000007b1d */ /* 0x004fec0000010000 */
[----:B------:R-:W-:Y:S05]  /*9950*/  @P1 BRA `(.L_x_111) ;  /* 0x00000004003c1947 */ /* 0x000fea0003800000 */
[----:B------:R-:W2:Y:S01]  /*9960*/  LDCU.64 UR4, c[0x0][0x348] ;  /* 0x00006900ff0477ac */ /* 0x000ea20008000a00 */
[----:B------:R-:W-:Y:S01]  /*9970*/  R2UR UR6, R245 ;  /* 0x00000000f50672ca */ /* 0x000fe200000e0000 */
[----:B------:R-:W-:Y:S02]  /*9980*/  UIMAD UR61, UR54, 0xf0, URZ ;  /* 0x000000f0363d78a4 */ /* 0x000fe4000f8e02ff */
[----:B------:R-:W-:Y:S01]  /*9990*/  USHF.L.U32 UR62, UR55, 0x6, URZ ;  /* 0x00000006373e7899 */ /* 0x000fe200080006ff */
[----:B------:R-:W-:Y:S01]  /*99a0*/  UMOV UR63, UR36 ;  /* 0x00000024003f7c82 */ /* 0x000fe20008000000 */
[----:B------:R-:W-:Y:S01]  /*99b0*/  UIADD3 UR57, UPT, UPT, UR61, 0x10, URZ ;  /* 0x000000103d397890 */ /* 0x000fe2000fffe0ff */
[----:B------:R-:W-:Y:S01]  /*99c0*/  UMOV UR59, UR36 ;  /* 0x00000024003b7c82 */ /* 0x000fe20008000000 */
[----:B------:R-:W-:Y:S06]  /*99d0*/  UIADD3 UR33, UPT, UPT, UR61, 0x20, URZ ;  /* 0x000000203d217890 */ /* 0x000fec000fffe0ff */
[----:B------:R-:W-:Y:S01]  /*99e0*/  UIMAD UR74, UR6, 0x7800, UR76 ;  /* 0x00007800064a78a4 */ /* 0x000fe2000f8e024c */
[----:B------:R-:W-:Y:S01]  /*99f0*/  UMOV UR58, UR62 ;  /* 0x0000003e003a7c82 */ /* 0x000fe20008000000 */
[----:B------:R-:W-:Y:S01]  /*9a00*/  UMOV UR35, UR36 ;  /* 0x0000002400237c82 */ /* 0x000fe20008000000 */
[----:B--2---:R-:W-:Y:S02]  /*9a10*/  UIADD3 UR64, UP0, UPT, UR4, 0x680, URZ ;  /* 0x0000068004407890 */ /* 0x004fe4000ff1e0ff */
[----:B------:R-:W-:Y:S02]  /*9a20*/  UIADD3 UR60, UPT, UPT, UR74, 0x200, URZ ;  /* 0x000002004a3c7890 */ /* 0x000fe4000fffe0ff */
[----:B------:R-:W-:Y:S02]  /*9a30*/  UIADD3.X UR65, UPT, UPT, URZ, UR5, URZ, UP0, !UPT ;  /* 0x00000005ff417290 */ /* 0x000fe400087fe4ff */
[----:B------:R-:W-:Y:S02]  /*9a40*/  UIADD3 UR56, UPT, UPT, UR74, 0xa00, URZ ;  /* 0x00000a004a387890 */ /* 0x000fe4000fffe0ff */
[----:B------:R-:W-:Y:S01]  /*9a50*/  UIADD3 UR32, UPT, UPT, UR74, 0x1200, URZ ;  /* 0x000012004a207890 */ /* 0x000fe2000fffe0ff */
[----:B------:R-:W-:Y:S01]  /*9a60*/  UMOV UR34, UR62 ;  /* 0x0000003e00227c82 */ /* 0x000fe20008000000 */
[----:B------:R-:W-:Y:S03]  /*9a70*/  UIADD3 UR29, UPT, UPT, UR61, 0x30, URZ ;  /* 0x000000303d1d7890 */ /* 0x000fe6000fffe0ff */
[----:B------:R-:W-:Y:S01]  /*9a80*/  UTMASTG.3D [UR60], [UR64] ;  /* 0x0000003c400073b5 */ /* 0x000fe20008010000 */
[----:B------:R-:W-:Y:S01]  /*9a90*/  UIADD3 UR28, UPT, UPT, UR74, 0x1a00, URZ ;  /* 0x00001a004a1c7890 */ /* 0x000fe2000fffe0ff */
[----:B------:R-:W-:Y:S01]  /*9aa0*/  UMOV UR31, UR36 ;  /* 0x00000024001f7c82 */ /* 0x000fe20008000000 */
[----:B------:R-:W-:Y:S01]  /*9ab0*/  UMOV UR30, UR62 ;  /* 0x0000003e001e7c82 */ /* 0x000fe20008000000 */
[----:B------:R-:W-:Y:S02]  /*9ac0*/  UIADD3 UR25, UPT, UPT, UR61, 0x40, URZ ;  /* 0x000000403d197890 */ /* 0x000fe4000fffe0ff */
[----:B------:R-:W-:Y:S01]  /*9ad0*/  UIADD3 UR24, UPT, UPT, UR74, 0x2200, URZ ;  /* 0x000022004a187890 */ /* 0x000fe2000fffe0ff */
[----:B------:R2:W-:Y:S01]  /*9ae0*/  UTMASTG.3D [UR56], [UR64] ;  /* 0x00000038400073b5 */ /* 0x0005e20008010000 */
[----:B------:R-:W-:Y:S01]  /*9af0*/  UMOV UR27, UR36 ;  /* 0x00000024001b7c82 */ /* 0x000fe20008000000 */
[----:B------:R-:W-:Y:S01]  /*9b00*/  UMOV UR26, UR62 ;  /* 0x0000003e001a7c82 */ /* 0x000fe20008000000 */
[----:B------:R-:W-:Y:S02]  /*9b10*/  UIADD3 UR21, UPT, UPT, UR61, 0x50, URZ ;  /* 0x000000503d157890 */ /* 0x000fe4000fffe0ff */
[----:B------:R-:W-:Y:S01]  /*9b20*/  UIADD3 UR20, UPT, UPT, UR74, 0x2a00, URZ ;  /* 0x00002a004a147890 */ /* 0x000fe2000fffe0ff */
        /* <DEDUP_REMOVED lines=18> */
[----:B--2---:R-:W-:Y:S01]  /*9c50*/  UMOV UR58, UR64 ;  /* 0x00000040003a7c82 */ /* 0x004fe20008000000 */
[----:B------:R-:W-:Y:S01]  /*9c60*/  UMOV UR59, UR65 ;  /* 0x00000041003b7c82 */ /* 0x000fe20008000000 */
[----:B------:R-:W-:Y:S01]  /*9c70*/  UIADD3 UR65, UPT, UPT, UR61, 0xa0, URZ ;  /* 0x000000a03d417890 */ /* 0x000fe2000fffe0ff */
[----:B------:R-:W-:Y:S01]  /*9c80*/  UTMASTG.3D [UR32], [UR58] ;  /* 0x000000203a0073b5 */ /* 0x000fe20008010000 */
[----:B------:R-:W-:Y:S01]  /*9c90*/  UIADD3 UR64, UPT, UPT, UR74, 0x5200, URZ ;  /* 0x000052004a407890 */ /* 0x000fe2000fffe0ff */
[----:B------:R-:W-:Y:S01]  /*9ca0*/  UMOV UR67, UR36 ;  /* 0x0000002400437c82 */ /* 0x000fe20008000000 */
[----:B------:R-:W-:Y:S01]  /*9cb0*/  UMOV UR66, UR62 ;  /* 0x0000003e00427c82 */ /* 0x000fe20008000000 */
[----:B------:R-:W-:Y:S02]  /*9cc0*/  UIADD3 UR69, UPT, UPT, UR61, 0xb0, URZ ;  /* 0x000000b03d457890 */ /* 0x000fe4000fffe0ff */
[----:B------:R-:W-:Y:S01]  /*9cd0*/  UIADD3 UR68, UPT, UPT, UR74, 0x5a00, URZ ;  /* 0x00005a004a447890 */ /* 0x000fe2000fffe0ff */
[----:B------:R-:W-:Y:S01]  /*9ce0*/  UTMASTG.3D [UR28], [UR58] ;  /* 0x0000001c3a0073b5 */ /* 0x000fe20008010000 */
[----:B------:R-:W-:Y:S01]  /*9cf0*/  UMOV UR71, UR36 ;  /* 0x0000002400477c82 */ /* 0x000fe20008000000 */
[----:B------:R-:W-:Y:S01]  /*9d00*/  UMOV UR70, UR62 ;  /* 0x0000003e00467c82 */ /* 0x000fe20008000000 */
[----:B------:R-:W-:Y:S02]  /*9d10*/  UIADD3 UR73, UPT, UPT, UR61, 0xc0, URZ ;  /* 0x000000c03d497890 */ /* 0x000fe4000fffe0ff */
[----:B------:R-:W-:Y:S02]  /*9d20*/  UIADD3 UR72, UPT, UPT, UR74, 0x6200, URZ ;  /* 0x000062004a487890 */ /* 0x000fe4000fffe0ff */
[----:B------:R-:W-:Y:S01]  /*9d30*/  UIADD3 UR60, UPT, UPT, UR74, 0x7200, URZ ;  /* 0x000072004a3c7890 */ /* 0x000fe2000fffe0ff */
[----:B------:R-:W-:Y:S01]  /*9d40*/  UTMASTG.3D [UR24], [UR58] ;  /* 0x000000183a0073b5 */ /* 0x000fe20008010000 */
[----:B------:R-:W-:Y:S01]  /*9d50*/  UMOV UR75, UR36 ;  /* 0x00000024004b7c82 */ /* 0x000fe20008000000 */
[----:B------:R-:W-:Y:S01]  /*9d60*/  UTMASTG.3D [UR20], [UR58] ;  /* 0x000000143a0073b5 */ /* 0x000fe20008010000 */
[----:B------:R-:W-:Y:S01]  /*9d70*/  UTMASTG.3D [UR16], [UR58] ;  /* 0x000000103a0073b5 */ /* 0x000fe20008010000 */
[----:B------:R2:W-:Y:S01]  /*9d80*/  UTMASTG.3D [UR12], [UR58] ;  /* 0x0000000c3a0073b5 */ /* 0x0005e20008010000 */
[----:B------:R3:W-:Y:S01]  /*9d90*/  UTMASTG.3D [UR8], [UR58] ;  /* 0x000000083a0073b5 */ /* 0x0007e20008010000 */
[----:B------:R3:W-:Y:S01]  /*9da0*/  UTMASTG.3D [UR4], [UR58] ;  /* 0x000000043a0073b5 */ /* 0x0007e20008010000 */
[----:B------:R3:W-:Y:S01]  /*9db0*/  UTMASTG.3D [UR64], [UR58] ;  /* 0x000000403a0073b5 */ /* 0x0007e20008010000 */
[----:B------:R3:W-:Y:S01]  /*9dc0*/  UTMASTG.3D [UR68], [UR58] ;  /* 0x000000443a0073b5 */ /* 0x0007e20008010000 */
[----:B--2---:R-:W-:Y:S02]  /*9dd0*/  UIADD3 UR12, UPT, UPT, UR74, 0x6a00, URZ ;  /* 0x00006a004a0c7890 */ /* 0x004fe4000fffe0ff */
[----:B------:R-:W-:Y:S01]  /*9de0*/  UIADD3 UR13, UPT, UPT, UR61, 0xd0, URZ ;  /* 0x000000d03d0d7890 */ /* 0x000fe2000fffe0ff */
[----:B------:R-:W-:Y:S01]  /*9df0*/  UMOV UR74, UR62 ;  /* 0x0000003e004a7c82 */ /* 0x000fe20008000000 */
[----:B------:R-:W-:Y:S01]  /*9e00*/  UIADD3 UR61, UPT, UPT, UR61, 0xe0, URZ ;  /* 0x000000e03d3d7890 */ /* 0x000fe2000fffe0ff */
[----:B------:R3:W-:Y:S06]  /*9e10*/  UTMASTG.3D [UR72], [UR58] ;  /* 0x000000483a0073b5 */ /* 0x0007ec0008010000 */
[----:B------:R3:W-:Y:S02]  /*9e20*/  UTMASTG.3D [UR12], [UR58] ;  /* 0x0000000c3a0073b5 */ /* 0x0007e40008010000 */
[----:B------:R3:W-:Y:S02]  /*9e30*/  UTMASTG.3D [UR60], [UR58] ;  /* 0x0000003c3a0073b5 */ /* 0x0007e40008010000 */
[----:B---3--:R0:W-:Y:S02]  /*9e40*/  UTMACMDFLUSH ;  /* 0x00000000000079b7 */ /* 0x0081e40000000000 */
.L_x_111:
[----:B------:R-:W-:Y:S05]  /*9e50*/  BSYNC.RECONVERGENT B0 ;  /* 0x0000000000007941 */ /* 0x000fea0003800200 */
.L_x_110:
[----:B------:R-:W-:Y:S04]  /*9e60*/  BSSY.RECONVERGENT B0, `(.L_x_112) ;  /* 0x0000003000007945 */ /* 0x000fe80003800200 */
[----:B------:R-:W-:Y:S05]  /*9e70*/  @P0 BRA `(.L_x_113) ;  /* 0x0000000000040947 */ /* 0x000fea0003800000 */
[----:B------:R-:W-:Y:S04]  /*9e80*/  DEPBAR.LE SB0, 0x0 ;  /* 0x000080000000791a */ /* 0x000fe80000000000 */
.L_x_113:
[----:B------:R-:W-:Y:S05]  /*9e90*/  BSYNC.RECONVERGENT B0 ;  /* 0x0000000000007941 */ /* 0x000fea0003800200 */
.L_x_112:
[----:B-1----:R-:W2:Y:S01]  /*9ea0*/  LDL.LU R0, [R1+0x8] ;  /* 0x0000080001007983 */ /* 0x002ea20000300800 */
[----:B------:R-:W-:Y:S01]  /*9eb0*/  BAR.SYNC.DEFER_BLOCKING 0x1, 0x80 ;  /* 0x0042000000007b1d */ /* 0x000fe20000010000 */
[----:B--2---:R-:W-:Y:S11]  /*9ec0*/  R2UR UR4, R0 ;  /* 0x00000000000472ca */ /* 0x004ff600000e0000 */
[----:B------:R-:W-:Y:S02]  /*9ed0*/  @!UPT UIADD3 URZ, UPT, UPT, URZ, URZ, URZ ;  /* 0x000000fffffff290 */ /* 0x000fe4000fffe0ff */
[----:B------:R-:W-:Y:S04]  /*9ee0*/  UIADD3 UR4, UPT, UPT, UR4, 0x1, URZ ;  /* 0x0000000104047890 */ /* 0x000fe8000fffe0ff */
[----:B------:R-:W-:Y:S02]  /*9ef0*/  UISETP.NE.AND UP0, UPT, UR4, URZ, UPT ;  /* 0x000000ff0400728c */ /* 0x000fe4000bf05270 */
[----:B------:R-:W-:Y:S05]  /*9f00*/  MOV R0, UR4 ;  /* 0x0000000400007c02 */ /* 0x000fea0008000f00 */
[----:B------:R1:W-:Y:S02]  /*9f10*/  STL [R1+0x8], R0 ;  /* 0x0000080001007387 */ /* 0x0003e40000100800 */
[----:B------:R-:W-:Y:S05]  /*9f20*/  BRA.U !UP0, `(.L_x_114) ;  /* 0x00000001083c7547 */ /* 0x000fea000b800000 */
[----:B------:R-:W2:Y:S04]  /*9f30*/  LDL.LU R3, [R1] ;  /* 0x0000000001037983 */ /* 0x000ea80000300800 */
[----:B-1----:R-:W3:Y:S02]  /*9f40*/  LDL.LU R0, [R1+0x4] ;  /* 0x0000040001007983 */ /* 0x002ee40000300800 */
[----:B---3--:R-:W-:Y:S02]  /*9f50*/  R2UR UR4, R0 ;  /* 0x00000000000472ca */ /* 0x008fe400000e0000 */
[----:B--2---:R-:W-:Y:S02]  /*9f60*/  ISETP.NE.AND P0, PT, R3, RZ, PT ;  /* 0x000000ff0300720c */ /* 0x004fe40003f05270 */
[----:B------:R-:W1:Y:S09]  /*9f70*/  S2R R3, SR_CgaCtaId ;  /* 0x0000000000037919 */ /* 0x000e720000008800 */
[----:B------:R-:W-:Y:S01]  /*9f80*/  IMAD.U32 R0, RZ, RZ, UR4 ;  /* 0x00000004ff007e24 */ /* 0x000fe2000f8e00ff */
[----:B------:R-:W-:Y:S04]  /*9f90*/  UIADD3 UR4, UPT, UPT, UR4, 0x1, URZ ;  /* 0x0000000104047890 */ /* 0x000fe8000fffe0ff */
[----:B------:R-:W-:Y:S01]  /*9fa0*/  @P0 LEA R0, R0, UR76, 0x3 ;  /* 0x0000004c00000c11 */ /* 0x000fe2000f8e18ff */
[----:B------:R-:W-:Y:S04]  /*9fb0*/  UISETP.NE.AND UP0, UPT, UR4, 0x2, UPT ;  /* 0x000000020400788c */ /* 0x000fe8000bf05270 */
[----:B------:R-:W-:Y:S01]  /*9fc0*/  @P0 VIADD R0, R0, 0x90 ;  /* 0x0000009000000836 */ /* 0x000fe20000000000 */
[----:B------:R-:W-:Y:S04]  /*9fd0*/  USEL UR4, UR4, URZ, UP0 ;  /* 0x000000ff04047287 */ /* 0x000fe80008000000 */
[----:B-1----:R-:W-:Y:S04]  /*9fe0*/  @P0 PRMT R0, R3, 0x654, R0 ;  /* 0x0000065403000816 */ /* 0x002fe80000000000 */
[----:B------:R1:W-:Y:S02]  /*9ff0*/  @P0 SYNCS.ARRIVE.TRANS64.RED.A1T0 RZ, [R0+URZ], RZ ;  /* 0x000000ff00ff09a7 */ /* 0x0003e400081004ff */
[----:B-1----:R-:W-:Y:S05]  /*a000*/  IMAD.U32 R0, RZ, RZ, UR4 ;  /* 0x00000004ff007e24 */ /* 0x002fea000f8e00ff */
[----:B------:R2:W-:Y:S02]  /*a010*/  STL [R1+0x4], R0 ;  /* 0x0000040001007387 */ /* 0x0005e40000100800 */
.L_x_114:
[----:B------:R-:W-:Y:S01]  /*a020*/  UISETP.NE.AND UP1, UPT, UR43, 0x4, UPT ;  /* 0x000000042b00788c */ /* 0x000fe2000bf25270 */
[----:B-12---:R-:W2:Y:S01]  /*a030*/  LDL.LU R0, [R1+0xc] ;  /* 0x00000c0001007983 */ /* 0x006ea20000300800 */
[----:B------:R-:W-:Y:S01]  /*a040*/  UIADD3 UR54, UPT, UPT, UR41, UR48, URZ ;  /* 0x0000003029367290 */ /* 0x000fe2000fffe0ff */
[----:B------:R-:W-:Y:S01]  /*a050*/  R2UR UR10, R2 ;  /* 0x00000000020a72ca */ /* 0x000fe200000e0000 */
[----:B------:R-:W-:Y:S01]  /*a060*/  USEL UR5, URZ, 0x1, UP1 ;  /* 0x00000001ff057887 */ /* 0x000fe20008800000 */
[----:B------:R-:W-:Y:S01]  /*a070*/  R2UR UR4, R251 ;  /* 0x00000000fb0472ca */ /* 0x000fe200000e0000 */
[----:B------:R-:W-:Y:S01]  /*a080*/  UIADD3 UR55, UPT, UPT, UR42, UR49, URZ ;  /* 0x000000312a377290 */ /* 0x000fe2000fffe0ff */
[----:B------:R-:W-:Y:S01]  /*a090*/  R2UR UR9, R248 ;  /* 0x00000000f80972ca */ /* 0x000fe200000e0000 */
[----:B------:R-:W-:Y:S01]  /*a0a0*/  USEL UR43, UR43, URZ, UP1 ;  /* 0x000000ff2b2b7287 */ /* 0x000fe20008800000 */
[----:B------:R-:W-:Y:S02]  /*a0b0*/  R2UR UR8, R249 ;  /* 0x00000000f90872ca */ /* 0x000fe400000e0000 */
[----:B------:R-:W-:Y:S02]  /*a0c0*/  R2UR UR7, R250 ;  /* 0x00000000fa0772ca */ /* 0x000fe400000e0000 */
[----:B------:R-:W-:Y:S03]  /*a0d0*/  R2UR UR36, R252 ;  /* 0x00000000fc2472ca */ /* 0x000fe600000e0000 */
[----:B------:R-:W-:Y:S02]  /*a0e0*/  UISETP.NE.AND UP2, UPT, UR10, 0x2, UPT ;  /* 0x000000020a00788c */ /* 0x000fe4000bf45270 */
[----:B------:R-:W-:Y:S02]  /*a0f0*/  UISETP.NE.AND UP3, UPT, UR4, URZ, UPT ;  /* 0x000000ff0400728c */ /* 0x000fe4000bf65270 */
[----:B------:R-:W-:Y:S02]  /*a100*/  USEL UR4, URZ, 0x1, UP2 ;  /* 0x00000001ff047887 */ /* 0x000fe40009000000 */
[----:B------:R-:W-:Y:S02]  /*a110*/  USEL UR10, UR10, URZ, UP2 ;  /* 0x000000ff0a0a7287 */ /* 0x000fe40009000000 */
[----:B------:R-:W-:Y:S02]  /*a120*/  ULOP3.LUT UR8, UR8, UR5, URZ, 0x3c, !UPT ;  /* 0x0000000508087292 */ /* 0x000fe4000f8e3cff */
[----:B------:R-:W-:Y:S02]  /*a130*/  ULOP3.LUT UR7, UR7, UR4, URZ, 0x3c, !UPT ;  /* 0x0000000407077292 */ /* 0x000fe4000f8e3cff */
[----:B------:R-:W-:Y:S02]  /*a140*/  IMAD.U32 R245, RZ, RZ, UR10 ;  /* 0x0000000afff57e24 */ /* 0x000fe4000f8e00ff */
[----:B------:R-:W-:Y:S02]  /*a150*/  IMAD.U32 R249, RZ, RZ, UR8 ;  /* 0x00000008fff97e24 */ /* 0x000fe4000f8e00ff */
[----:B------:R-:W-:Y:S01]  /*a160*/  IMAD.U32 R250, RZ, RZ, UR7 ;  /* 0x00000007fffa7e24 */ /* 0x000fe2000f8e00ff */
[----:B--2---:R-:W-:Y:S11]  /*a170*/  R2UR UR11, R0 ;  /* 0x00000000000b72ca */ /* 0x004ff600000e0000 */
[----:B------:R-:W-:Y:S02]  /*a180*/  @!UPT UIADD3 URZ, UPT, UPT, URZ, URZ, URZ ;  /* 0x000000fffffff290 */ /* 0x000fe4000fffe0ff */
[----:B------:R-:W-:Y:S04]  /*a190*/  UISETP.NE.AND UP0, UPT, UR11, 0x2, UPT ;  /* 0x000000020b00788c */ /* 0x000fe8000bf05270 */
[----:B------:R-:W-:Y:S02]  /*a1a0*/  USEL UR6, URZ, 0x1, UP0 ;  /* 0x00000001ff067887 */ /* 0x000fe40008000000 */
[----:B------:R-:W-:Y:S02]  /*a1b0*/  USEL UR15, UR11, URZ, UP0 ;  /* 0x000000ff0b0f7287 */ /* 0x000fe40008000000 */
[----:B------:R-:W-:Y:S06]  /*a1c0*/  ULOP3.LUT UR9, UR9, UR6, URZ, 0x3c, !UPT ;  /* 0x0000000609097292 */ /* 0x000fec000f8e3cff */
[----:B------:R-:W-:Y:S01]  /*a1d0*/  IMAD.U32 R248, RZ, RZ, UR9 ;  /* 0x00000009fff87e24 */ /* 0x000fe2000f8e00ff */
[----:B------:R-:W-:Y:S06]  /*a1e0*/  BRA.U UP3, `(.L_x_115) ;  /* 0xffffffad03a07547 */ /* 0x000fec000b83ffff */
[----:B------:R-:W2:Y:S02]  /*a1f0*/  LDL.LU R0, [R1+0x10] ;  /* 0x0000100001007983 */ /* 0x000ea40000300800 */
[----:B--2---:R-:W-:-:S13]  /*a200*/  R2UR UR4, R0 ;  /* 0x00000000000472ca */ /* 0x004fda00000e0000 */
[----:B------:R-:W-:-:S09]  /*a210*/  UISETP.NE.AND UP0, UPT, UR4, URZ, UPT ;  /* 0x000000ff0400728c */ /* 0x000fd2000bf05270 */
[----:B------:R-:W-:Y:S05]  /*a220*/  BRA.U !UP0, `(.L_x_116) ;  /* 0x0000000108487547 */ /* 0x000fea000b800000 */
[----:B------:R-:W1:Y:S02]  /*a230*/  LDCU.64 UR4, c[0x0][0x890] ;  /* 0x00011200ff0477ac */ /* 0x000e640008000a00 */
[----:B-1----:R-:W-:-:S04]  /*a240*/  UISETP.NE.U32.AND UP0, UPT, UR4, URZ, UPT ;  /* 0x000000ff0400728c */ /* 0x002fc8000bf05070 */
[----:B------:R-:W-:-:S09]  /*a250*/  UISETP.NE.AND.EX UP0, UPT, UR5, URZ, UPT, UP0 ;  /* 0x000000ff0500728c */ /* 0x000fd2000bf05300 */
[----:B------:R-:W-:Y:S05]  /*a260*/  BRA.U UP0, `(.L_x_117) ;  /* 0x00000001000c7547 */ /* 0x000fea000b800000 */
[----:B------:R-:W-:-:S13]  /*a270*/  FSETP.NEU.AND P0, PT, R137, RZ, PT ;  /* 0x000000ff8900720b */ /* 0x000fda0003f0d000 */
[----:B------:R-:W-:Y:S05]  /*a280*/  @!P0 EXIT ;  /* 0x000000000000894d */ /* 0x000fea0003800000 */
[----:B------:R-:W-:Y:S05]  /*a290*/  BRA `(.L_x_116) ;  /* 0x00000000002c7947 */ /* 0x000fea0003800000 */
.L_x_117:
[----:B------:R-:W-:Y:S01]  /*a2a0*/  LOP3.LUT P0, RZ, R244, 0xff, RZ, 0xc0, !PT ;  /* 0x000000fff4ff7812 */ /* 0x000fe2000780c0ff */
[----:B------:R-:W-:-:S12]  /*a2b0*/  BSSY.RECONVERGENT B0, `(.L_x_116) ;  /* 0x0000009000007945 */ /* 0x000fd80003800200 */
[----:B------:R-:W-:Y:S05]  /*a2c0*/  @P0 BRA `(.L_x_118) ;  /* 0x0000000000140947 */ /* 0x000fea0003800000 */
[----:B------:R-:W1:Y:S02]  /*a2d0*/  LDCU.64 UR4, c[0x0][0x888] ;  /* 0x00011100ff0477ac */ /* 0x000e640008000a00 */
[----:B-1----:R-:W-:-:S04]  /*a2e0*/  ISETP.NE.U32.AND P0, PT, RZ, UR4, PT ;  /* 0x00000004ff007c0c */ /* 0x002fc8000bf05070 */
[----:B------:R-:W-:-:S13]  /*a2f0*/  ISETP.NE.AND.EX P0, PT, RZ, UR5, PT, P0 ;  /* 0x00000005ff007c0c */ /* 0x000fda000bf05300 */
[----:B------:R-:W-:Y:S05]  /*a300*/  @!P0 EXIT ;  /* 0x000000000000894d */ /* 0x000fea0003800000 */
[----:B------:R-:W-:Y:S05]  /*a310*/  BRA `(.L_x_119) ;  /* 0x0000000000087947 */ /* 0x000fea0003800000 */
.L_x_118:
[----:B------:R-:W-:-:S13]  /*a320*/  FSETP.NEU.AND P0, PT, R137, RZ, PT ;  /* 0x000000ff8900720b */ /* 0x000fda0003f0d000 */
[----:B------:R-:W-:Y:S05]  /*a330*/  @!P0 EXIT ;  /* 0x000000000000894d */ /* 0x000fea0003800000 */
.L_x_119:
[----:B------:R-:W-:Y:S05]  /*a340*/  BSYNC.RECONVERGENT B0 ;  /* 0x0000000000007941 */ /* 0x000fea0003800200 */
.L_x_116:
[----:B------:R-:W-:-:S04]  /*a350*/  DEPBAR.LE SB0, 0x0 ;  /* 0x000080000000791a */ /* 0x000fc80000000000 */
[----:B------:R-:W-:Y:S05]  /*a360*/  EXIT ;  /* 0x000000000000794d */ /* 0x000fea0003800000 */
.L_x_19:
[----:B--2---:R2:W3:Y:S02]  /*a370*/  SYNCS.PHASECHK.TRANS64.TRYWAIT P0, [R2+URZ+0x120], R3 ;  /* 0x00012003020075a7 */ /* 0x0044e400080011ff */
[----:B---3--:R-:W-:Y:S05]  /*a380*/  @!P0 NANOSLEEP.SYNCS 0x989680 ;  /* 0x009896800000895d */ /* 0x008fea0003900000 */
[----:B------:R-:W3:Y:S02]  /*a390*/  @!P0 SYNCS.PHASECHK.TRANS64 P0, [R2+URZ+0x120], R3 ;  /* 0x00012003020085a7 */ /* 0x000ee400080010ff */
[----:B---3--:R-:W-:Y:S05]  /*a3a0*/  @!P0 BRA `(.L_x_19) ;  /* 0xfffffffc00f08947 */ /* 0x008fea000383ffff */
[----:B------:R-:W-:Y:S05]  /*a3b0*/  BRA `(.L_x_120) ;  /* 0xffffff7000d87947 */ /* 0x000fea000383ffff */
.L_x_22:
[----:B------:R-:W-:Y:S07]  /*a3c0*/  MOV R4, UR33 ;  /* 0x0000002100047c02 */ /* 0x000fee0008000f00 */
.L_x_121:
[----:B-1----:R1:W2:Y:S02]  /*a3d0*/  SYNCS.PHASECHK.TRANS64.TRYWAIT P0, [R4+URZ+0x40], R2 ;  /* 0x00004002040075a7 */ /* 0x0022a400080011ff */
[----:B--2---:R-:W-:Y:S05]  /*a3e0*/  @!P0 NANOSLEEP.SYNCS 0x989680 ;  /* 0x009896800000895d */ /* 0x004fea0003900000 */
[----:B------:R-:W2:Y:S02]  /*a3f0*/  @!P0 SYNCS.PHASECHK.TRANS64 P0, [R4+URZ+0x40], R2 ;  /* 0x00004002040085a7 */ /* 0x000ea400080010ff */
[----:B--2---:R-:W-:Y:S05]  /*a400*/  @!P0 BRA `(.L_x_121) ;  /* 0xfffffffc00f08947 */ /* 0x004fea000383ffff */
[----:B------:R-:W-:Y:S05]  /*a410*/  BRA `(.L_x_21) ;  /* 0xffffff7400207947 */ /* 0x000fea000383ffff */
.L_x_28:
[----:B------:R-:W-:Y:S07]  /*a420*/  MOV R4, UR17 ;  /* 0x0000001100047c02 */ /* 0x000fee0008000f00 */
.L_x_122:
[----:B-1----:R1:W2:Y:S02]  /*a430*/  SYNCS.PHASECHK.TRANS64.TRYWAIT P0, [R4+URZ+0x40], R2 ;  /* 0x00004002040075a7 */ /* 0x0022a400080011ff */
[----:B--2---:R-:W-:Y:S05]  /*a440*/  @!P0 NANOSLEEP.SYNCS 0x989680 ;  /* 0x009896800000895d */ /* 0x004fea0003900000 */
[----:B------:R-:W2:Y:S02]  /*a450*/  @!P0 SYNCS.PHASECHK.TRANS64 P0, [R4+URZ+0x40], R2 ;  /* 0x00004002040085a7 */ /* 0x000ea400080010ff */
[----:B--2---:R-:W-:Y:S05]  /*a460*/  @!P0 BRA `(.L_x_122) ;  /* 0xfffffffc00f08947 */ /* 0x004fea000383ffff */
[----:B------:R-:W-:Y:S05]  /*a470*/  BRA `(.L_x_27) ;  /* 0xffffff7400c87947 */ /* 0x000fea000383ffff */
.L_x_32:
[----:B-1----:R1:W2:Y:S02]  /*a480*/  SYNCS.PHASECHK.TRANS64.TRYWAIT P0, [R3+URZ+0xb0], R2 ;  /* 0x0000b002030075a7 */ /* 0x0022a400080011ff */
[----:B--2---:R-:W-:Y:S05]  /*a490*/  @!P0 NANOSLEEP.SYNCS 0x989680 ;  /* 0x009896800000895d */ /* 0x004fea0003900000 */
[----:B------:R-:W2:Y:S02]  /*a4a0*/  @!P0 SYNCS.PHASECHK.TRANS64 P0, [R3+URZ+0xb0], R2 ;  /* 0x0000b002030085a7 */ /* 0x000ea400080010ff */
[----:B--2---:R-:W-:Y:S05]  /*a4b0*/  @!P0 BRA `(.L_x_32) ;  /* 0xfffffffc00f08947 */ /* 0x004fea000383ffff */
[----:B------:R-:W-:Y:S05]  /*a4c0*/  BRA `(.L_x_123) ;  /* 0xffffff7800587947 */ /* 0x000fea000383ffff */
.L_x_36:
[----:B------:R-:W-:-:S07]  /*a4d0*/  MOV R3, UR5 ;  /* 0x0000000500037c02 */ /* 0x000fce0008000f00 */
.L_x_124:
[----:B-1----:R1:W2:Y:S02]  /*a4e0*/  SYNCS.PHASECHK.TRANS64.TRYWAIT P0, [R3+URZ], R2 ;  /* 0x00000002030075a7 */ /* 0x0022a400080011ff */
[----:B--2---:R-:W-:Y:S05]  /*a4f0*/  @!P0 NANOSLEEP.SYNCS 0x989680 ;  /* 0x009896800000895d */ /* 0x004fea0003900000 */
[----:B------:R-:W2:Y:S02]  /*a500*/  @!P0 SYNCS.PHASECHK.TRANS64 P0, [R3+URZ], R2 ;  /* 0x00000002030085a7 */ /* 0x000ea400080010ff */
[----:B--2---:R-:W-:Y:S05]  /*a510*/  @!P0 BRA `(.L_x_124) ;  /* 0xfffffffc00f08947 */ /* 0x004fea000383ffff */
[----:B------:R-:W-:Y:S05]  /*a520*/  BRA `(.L_x_125) ;  /* 0xffffff7c00fc7947 */ /* 0x000fea000383ffff */
.L_x_37:
[----:B------:R-:W-:-:S07]  /*a530*/  MOV R3, UR5 ;  /* 0x0000000500037c02 */ /* 0x000fce0008000f00 */
.L_x_126:
[----:B-1----:R1:W2:Y:S02]  /*a540*/  SYNCS.PHASECHK.TRANS64.TRYWAIT P0, [R3+URZ], R2 ;  /* 0x00000002030075a7 */ /* 0x0022a400080011ff */
[----:B--2---:R-:W-:Y:S05]  /*a550*/  @!P0 NANOSLEEP.SYNCS 0x989680 ;  /* 0x009896800000895d */ /* 0x004fea0003900000 */
[----:B------:R-:W2:Y:S02]  /*a560*/  @!P0 SYNCS.PHASECHK.TRANS64 P0, [R3+URZ], R2 ;  /* 0x00000002030085a7 */ /* 0x000ea400080010ff */
[----:B--2---:R-:W-:Y:S05]  /*a570*/  @!P0 BRA `(.L_x_126) ;  /* 0xfffffffc00f08947 */ /* 0x004fea000383ffff */
[----:B------:R-:W-:Y:S05]  /*a580*/  BRA `(.L_x_127) ;  /* 0xffffff8000087947 */ /* 0x000fea000383ffff */
.L_x_38:
[----:B------:R-:W-:-:S07]  /*a590*/  MOV R3, UR5 ;  /* 0x0000000500037c02 */ /* 0x000fce0008000f00 */
.L_x_128:
[----:B-1----:R1:W2:Y:S02]  /*a5a0*/  SYNCS.PHASECHK.TRANS64.TRYWAIT P0, [R3+URZ], R2 ;  /* 0x00000002030075a7 */ /* 0x0022a400080011ff */
[----:B--2---:R-:W-:Y:S05]  /*a5b0*/  @!P0 NANOSLEEP.SYNCS 0x989680 ;  /* 0x009896800000895d */ /* 0x004fea0003900000 */
[----:B------:R-:W2:Y:S02]  /*a5c0*/  @!P0 SYNCS.PHASECHK.TRANS64 P0, [R3+URZ], R2 ;  /* 0x00000002030085a7 */ /* 0x000ea400080010ff */
[----:B--2---:R-:W-:Y:S05]  /*a5d0*/  @!P0 BRA `(.L_x_128) ;  /* 0xfffffffc00f08947 */ /* 0x004fea000383ffff */
[----:B------:R-:W-:Y:S05]  /*a5e0*/  BRA `(.L_x_129) ;  /* 0xffffff8000147947 */ /* 0x000fea000383ffff */
.L_x_39:
[----:B------:R-:W-:-:S07]  /*a5f0*/  MOV R3, UR5 ;  /* 0x0000000500037c02 */ /* 0x000fce0008000f00 */
.L_x_130:
[----:B-1----:R1:W2:Y:S02]  /*a600*/  SYNCS.PHASECHK.TRANS64.TRYWAIT P0, [R3+URZ], R2 ;  /* 0x00000002030075a7 */ /* 0x0022a400080011ff */
[----:B--2---:R-:W-:Y:S05]  /*a610*/  @!P0 NANOSLEEP.SYNCS 0x989680 ;  /* 0x009896800000895d */ /* 0x004fea0003900000 */
[----:B------:R-:W2:Y:S02]  /*a620*/  @!P0 SYNCS.PHASECHK.TRANS64 P0, [R3+URZ], R2 ;  /* 0x00000002030085a7 */ /* 0x000ea400080010ff */
[----:B--2---:R-:W-:Y:S05]  /*a630*/  @!P0 BRA `(.L_x_130) ;  /* 0xfffffffc00f08947 */ /* 0x004fea000383ffff */
[----:B------:R-:W-:Y:S05]  /*a640*/  BRA `(.L_x_131) ;  /* 0xffffff8000207947 */ /* 0x000fea000383ffff */
.L_x_40:
[----:B------:R-:W-:-:S07]  /*a650*/  MOV R3, UR5 ;  /* 0x0000000500037c02 */ /* 0x000fce0008000f00 */
.L_x_132:
[----:B-1----:R1:W2:Y:S02]  /*a660*/  SYNCS.PHASECHK.TRANS64.TRYWAIT P0, [R3+URZ], R2 ;  /* 0x00000002030075a7 */ /* 0x0022a400080011ff */
[----:B--2---:R-:W-:Y:S05]  /*a670*/  @!P0 NANOSLEEP.SYNCS 0x989680 ;  /* 0x009896800000895d */ /* 0x004fea0003900000 */
[----:B------:R-:W2:Y:S02]  /*a680*/  @!P0 SYNCS.PHASECHK.TRANS64 P0, [R3+URZ], R2 ;  /* 0x00000002030085a7 */ /* 0x000ea400080010ff */
[----:B--2---:R-:W-:Y:S05]  /*a690*/  @!P0 BRA `(.L_x_132) ;  /* 0xfffffffc00f08947 */ /* 0x004fea000383ffff */
[----:B------:R-:W-:Y:S05]  /*a6a0*/  BRA `(.L_x_133) ;  /* 0xffffff80002c7947 */ /* 0x000fea000383ffff */
.L_x_41:
[----:B------:R-:W-:-:S07]  /*a6b0*/  MOV R3, UR5 ;  /* 0x0000000500037c02 */ /* 0x000fce0008000f00 */
.L_x_134:
[----:B-1----:R1:W2:Y:S02]  /*a6c0*/  SYNCS.PHASECHK.TRANS64.TRYWAIT P0, [R3+URZ], R2 ;  /* 0x00000002030075a7 */ /* 0x0022a400080011ff */
[----:B--2---:R-:W-:Y:S05]  /*a6d0*/  @!P0 NANOSLEEP.SYNCS 0x989680 ;  /* 0x009896800000895d */ /* 0x004fea0003900000 */
[----:B------:R-:W2:Y:S02]  /*a6e0*/  @!P0 SYNCS.PHASECHK.TRANS64 P0, [R3+URZ], R2 ;  /* 0x00000002030085a7 */ /* 0x000ea400080010ff */
[----:B--2---:R-:W-:Y:S05]  /*a6f0*/  @!P0 BRA `(.L_x_134) ;  /* 0xfffffffc00f08947 */ /* 0x004fea000383ffff */
[----:B------:R-:W-:Y:S05]  /*a700*/  BRA `(.L_x_135) ;  /* 0xffffff8000387947 */ /* 0x000fea000383ffff */
.L_x_42:
[----:B------:R-:W-:-:S07]  /*a710*/  MOV R3, UR5 ;  /* 0x0000000500037c02 */ /* 0x000fce0008000f00 */
.L_x_136:
[----:B-1----:R1:W2:Y:S02]  /*a720*/  SYNCS.PHASECHK.TRANS64.TRYWAIT P0, [R3+URZ], R2 ;  /* 0x00000002030075a7 */ /* 0x0022a400080011ff */
[----:B--2---:R-:W-:Y:S05]  /*a730*/  @!P0 NANOSLEEP.SYNCS 0x989680 ;  /* 0x009896800000895d */ /* 0x004fea0003900000 */
[----:B------:R-:W2:Y:S02]  /*a740*/  @!P0 SYNCS.PHASECHK.TRANS64 P0, [R3+URZ], R2 ;  /* 0x00000002030085a7 */ /* 0x000ea400080010ff */
[----:B--2---:R-:W-:Y:S05]  /*a750*/  @!P0 BRA `(.L_x_136) ;  /* 0xfffffffc00f08947 */ /* 0x004fea000383ffff */
[----:B------:R-:W-:Y:S05]  /*a760*/  BRA `(.L_x_137) ;  /* 0xffffff8000447947 */ /* 0x000fea000383ffff */
.L_x_45:
[----:B--2---:R2:W3:Y:S02]  /*a770*/  SYNCS.PHASECHK.TRANS64.TRYWAIT P0, [R0+URZ+0x110], R2 ;  /* 0x00011002000075a7 */ /* 0x0044e400080011ff */
[----:B---3--:R-:W-:Y:S05]  /*a780*/  @!P0 NANOSLEEP.SYNCS 0x989680 ;  /* 0x009896800000895d */ /* 0x008fea0003900000 */
[----:B------:R-:W3:Y:S02]  /*a790*/  @!P0 SYNCS.PHASECHK.TRANS64 P0, [R0+URZ+0x110], R2 ;  /* 0x00011002000085a7 */ /* 0x000ee400080010ff */
[----:B---3--:R-:W-:Y:S05]  /*a7a0*/  @!P0 BRA `(.L_x_45) ;  /* 0xfffffffc00f08947 */ /* 0x008fea000383ffff */
[----:B------:R-:W-:Y:S05]  /*a7b0*/  BRA `(.L_x_138) ;  /* 0xffffff8000a87947 */ /* 0x000fea000383ffff */
.L_x_46:
[----:B------:R-:W-:-:S07]  /*a7c0*/  MOV R3, UR5 ;  /* 0x0000000500037c02 */ /* 0x000fce0008000f00 */
.L_x_139:
[----:B--2---:R2:W3:Y:S02]  /*a7d0*/  SYNCS.PHASECHK.TRANS64.TRYWAIT P0, [R3+URZ+0xc0], R2 ;  /* 0x0000c002030075a7 */ /* 0x0044e400080011ff */
[----:B---3--:R-:W-:Y:S05]  /*a7e0*/  @!P0 NANOSLEEP.SYNCS 0x989680 ;  /* 0x009896800000895d */ /* 0x008fea0003900000 */
[----:B------:R-:W3:Y:S02]  /*a7f0*/  @!P0 SYNCS.PHASECHK.TRANS64 P0, [R3+URZ+0xc0], R2 ;  /* 0x0000c002030085a7 */ /* 0x000ee400080010ff */
[----:B---3--:R-:W-:Y:S05]  /*a800*/  @!P0 BRA `(.L_x_139) ;  /* 0xfffffffc00f08947 */ /* 0x008fea000383ffff */
[----:B------:R-:W-:Y:S05]  /*a810*/  BRA `(.L_x_140) ;  /* 0xffffff8000b87947 */ /* 0x000fea000383ffff */
.L_x_47:
[----:B--2---:R2:W3:Y:S02]  /*a820*/  SYNCS.PHASECHK.TRANS64.TRYWAIT P1, [R0+URZ+0xb0], R2 ;  /* 0x0000b002000075a7 */ /* 0x0044e400080211ff */
[----:B---3--:R-:W-:Y:S05]  /*a830*/  @!P1 NANOSLEEP.SYNCS 0x989680 ;  /* 0x009896800000995d */ /* 0x008fea0003900000 */
[----:B------:R-:W3:Y:S02]  /*a840*/  @!P1 SYNCS.PHASECHK.TRANS64 P1, [R0+URZ+0xb0], R2 ;  /* 0x0000b002000095a7 */ /* 0x000ee400080210ff */
[----:B---3--:R-:W-:Y:S05]  /*a850*/  @!P1 BRA `(.L_x_47) ;  /* 0xfffffffc00f09947 */ /* 0x008fea000383ffff */
[----:B------:R-:W-:Y:S05]  /*a860*/  BRA `(.L_x_141) ;  /* 0xffffff8000e87947 */ /* 0x000fea000383ffff */
.L_x_50:
[----:B------:R-:W-:-:S07]  /*a870*/  MOV R2, UR5 ;  /* 0x0000000500027c02 */ /* 0x000fce0008000f00 */
.L_x_142:
[----:B--2---:R2:W3:Y:S02]  /*a880*/  SYNCS.PHASECHK.TRANS64.TRYWAIT P0, [R2+URZ+0xc0], R0 ;  /* 0x0000c000020075a7 */ /* 0x0044e400080011ff */
[----:B---3--:R-:W-:Y:S05]  /*a890*/  @!P0 NANOSLEEP.SYNCS 0x989680 ;  /* 0x009896800000895d */ /* 0x008fea0003900000 */
[----:B------:R-:W3:Y:S02]  /*a8a0*/  @!P0 SYNCS.PHASECHK.TRANS64 P0, [R2+URZ+0xc0], R0 ;  /* 0x0000c000020085a7 */ /* 0x000ee400080010ff */
[----:B---3--:R-:W-:Y:S05]  /*a8b0*/  @!P0 BRA `(.L_x_142) ;  /* 0xfffffffc00f08947 */ /* 0x008fea000383ffff */
[----:B------:R-:W-:Y:S05]  /*a8c0*/  BRA `(.L_x_49) ;  /* 0xffffff84003c7947 */ /* 0x000fea000383ffff */
.L_x_57:
[----:B-1----:R1:W2:Y:S02]  /*a8d0*/  SYNCS.PHASECHK.TRANS64.TRYWAIT P1, [R3+URZ+0xb0], R4 ;  /* 0x0000b004030075a7 */ /* 0x0022a400080211ff */
[----:B--2---:R-:W-:Y:S05]  /*a8e0*/  @!P1 NANOSLEEP.SYNCS 0x989680 ;  /* 0x009896800000995d */ /* 0x004fea0003900000 */
[----:B------:R-:W2:Y:S02]  /*a8f0*/  @!P1 SYNCS.PHASECHK.TRANS64 P1, [R3+URZ+0xb0], R4 ;  /* 0x0000b004030095a7 */ /* 0x000ea400080210ff */
[----:B--2---:R-:W-:Y:S05]  /*a900*/  @!P1 BRA `(.L_x_57) ;  /* 0xfffffffc00f09947 */ /* 0x004fea000383ffff */
[----:B------:R-:W-:Y:S05]  /*a910*/  BRA `(.L_x_143) ;  /* 0xffffff8800a07947 */ /* 0x000fea000383ffff */
.L_x_58:
[----:B------:R-:W-:-:S07]  /*a920*/  MOV R4, UR14 ;  /* 0x0000000e00047c02 */ /* 0x000fce0008000f00 */
.L_x_144:
[----:B-1----:R1:W2:Y:S02]  /*a930*/  SYNCS.PHASECHK.TRANS64.TRYWAIT P0, [R4+URZ+0xf0], R3 ;  /* 0x0000f003040075a7 */ /* 0x0022a400080011ff */
[----:B--2---:R-:W-:Y:S05]  /*a940*/  @!P0 NANOSLEEP.SYNCS 0x989680 ;  /* 0x009896800000895d */ /* 0x004fea0003900000 */
[----:B------:R-:W2:Y:S02]  /*a950*/  @!P0 SYNCS.PHASECHK.TRANS64 P0, [R4+URZ+0xf0], R3 ;  /* 0x0000f003040085a7 */ /* 0x000ea400080010ff */
[----:B--2---:R-:W-:Y:S05]  /*a960*/  @!P0 BRA `(.L_x_144) ;  /* 0xfffffffc00f08947 */ /* 0x004fea000383ffff */
[----:B------:R-:W-:Y:S05]  /*a970*/  BRA `(.L_x_145) ;  /* 0xffffff8800e87947 */ /* 0x000fea000383ffff */
.L_x_61:
[----:B------:R-:W-:Y:S07]  /*a980*/  MOV R3, UR7 ;  /* 0x0000000700037c02 */ /* 0x000fee0008000f00 */
.L_x_146:
[----:B-1----:R1:W2:Y:S02]  /*a990*/  SYNCS.PHASECHK.TRANS64.TRYWAIT P0, [R3+URZ], R2 ;  /* 0x00000002030075a7 */ /* 0x0022a400080011ff */
[----:B--2---:R-:W-:Y:S05]  /*a9a0*/  @!P0 NANOSLEEP.SYNCS 0x989680 ;  /* 0x009896800000895d */ /* 0x004fea0003900000 */
[----:B------:R-:W2:Y:S02]  /*a9b0*/  @!P0 SYNCS.PHASECHK.TRANS64 P0, [R3+URZ], R2 ;  /* 0x00000002030085a7 */ /* 0x000ea400080010ff */
[----:B--2---:R-:W-:Y:S05]  /*a9c0*/  @!P0 BRA `(.L_x_146) ;  /* 0xfffffffc00f08947 */ /* 0x004fea000383ffff */
[----:B------:R-:W-:Y:S05]  /*a9d0*/  BRA `(.L_x_60) ;  /* 0xffffff8c00047947 */ /* 0x000fea000383ffff */
.L_x_64:
[----:B------:R-:W-:-:S07]  /*a9e0*/  MOV R2, UR5 ;  /* 0x0000000500027c02 */ /* 0x000fce0008000f00 */
.L_x_147:
[----:B--2---:R2:W3:Y:S02]  /*a9f0*/  SYNCS.PHASECHK.TRANS64.TRYWAIT P0, [R2+URZ], R0 ;  /* 0x00000000020075a7 */ /* 0x0044e400080011ff */
[----:B---3--:R-:W-:Y:S05]  /*aa00*/  @!P0 NANOSLEEP.SYNCS 0x989680 ;  /* 0x009896800000895d */ /* 0x008fea0003900000 */
[----:B------:R-:W3:Y:S02]  /*aa10*/  @!P0 SYNCS.PHASECHK.TRANS64 P0, [R2+URZ], R0 ;  /* 0x00000000020085a7 */ /* 0x000ee400080010ff */
[----:B---3--:R-:W-:Y:S05]  /*aa20*/  @!P0 BRA `(.L_x_147) ;  /* 0xfffffffc00f08947 */ /* 0x008fea000383ffff */
[----:B------:R-:W-:Y:S05]  /*aa30*/  BRA `(.L_x_148) ;  /* 0xffffff8c00bc7947 */ /* 0x000fea000383ffff */
.L_x_65:
[----:B------:R-:W-:-:S07]  /*aa40*/  MOV R3, UR5 ;  /* 0x0000000500037c02 */ /* 0x000fce0008000f00 */
.L_x_149:
[----:B--2---:R2:W3:Y:S02]  /*aa50*/  SYNCS.PHASECHK.TRANS64.TRYWAIT P0, [R3+URZ], R2 ;  /* 0x00000002030075a7 */ /* 0x0044e400080011ff */
[----:B---3--:R-:W-:Y:S05]  /*aa60*/  @!P0 NANOSLEEP.SYNCS 0x989680 ;  /* 0x009896800000895d */ /* 0x008fea0003900000 */
[----:B------:R-:W3:Y:S02]  /*aa70*/  @!P0 SYNCS.PHASECHK.TRANS64 P0, [R3+URZ], R2 ;  /* 0x00000002030085a7 */ /* 0x000ee400080010ff */
[----:B---3--:R-:W-:Y:S05]  /*aa80*/  @!P0 BRA `(.L_x_149) ;  /* 0xfffffffc00f08947 */ /* 0x008fea000383ffff */
[----:B------:R-:W-:Y:S05]  /*aa90*/  BRA `(.L_x_150) ;  /* 0xffffff8c00c87947 */ /* 0x000fea000383ffff */
.L_x_66:
[----:B------:R-:W-:-:S07]  /*aaa0*/  MOV R3, UR5 ;  /* 0x0000000500037c02 */ /* 0x000fce0008000f00 */
.L_x_151:
[----:B--2---:R2:W3:Y:S02]  /*aab0*/  SYNCS.PHASECHK.TRANS64.TRYWAIT P0, [R3+URZ], R2 ;  /* 0x00000002030075a7 */ /* 0x0044e400080011ff */
[----:B---3--:R-:W-:Y:S05]  /*aac0*/  @!P0 NANOSLEEP.SYNCS 0x989680 ;  /* 0x009896800000895d */ /* 0x008fea0003900000 */
[----:B------:R-:W3:Y:S02]  /*aad0*/  @!P0 SYNCS.PHASECHK.TRANS64 P0, [R3+URZ], R2 ;  /* 0x00000002030085a7 */ /* 0x000ee400080010ff */
[----:B---3--:R-:W-:Y:S05]  /*aae0*/  @!P0 BRA `(.L_x_151) ;  /* 0xfffffffc00f08947 */ /* 0x008fea000383ffff */
[----:B------:R-:W-:Y:S05]  /*aaf0*/  BRA `(.L_x_152) ;  /* 0xffffff8c00d47947 */ /* 0x000fea000383ffff */
.L_x_67:
[----:B--2---:R-:W-:-:S07]  /*ab00*/  MOV R2, UR6 ;  /* 0x0000000600027c02 */ /* 0x004fce0008000f00 */
.L_x_153:
[----:B--2---:R2:W3:Y:S02]  /*ab10*/  SYNCS.PHASECHK.TRANS64.TRYWAIT P0, [R2+URZ], R0 ;  /* 0x00000000020075a7 */ /* 0x0044e400080011ff */
[----:B---3--:R-:W-:Y:S05]  /*ab20*/  @!P0 NANOSLEEP.SYNCS 0x989680 ;  /* 0x009896800000895d */ /* 0x008fea0003900000 */
[----:B------:R-:W3:Y:S02]  /*ab30*/  @!P0 SYNCS.PHASECHK.TRANS64 P0, [R2+URZ], R0 ;  /* 0x00000000020085a7 */ /* 0x000ee400080010ff */
[----:B---3--:R-:W-:Y:S05]  /*ab40*/  @!P0 BRA `(.L_x_153) ;  /* 0xfffffffc00f08947 */ /* 0x008fea000383ffff */
[----:B------:R-:W-:Y:S05]  /*ab50*/  BRA `(.L_x_154) ;  /* 0xffffff8c00e07947 */ /* 0x000fea000383ffff */
.L_x_72:
[----:B--2---:R2:W4:Y:S02]  /*ab60*/  SYNCS.PHASECHK.TRANS64.TRYWAIT P0, [R2+URZ+0xb0], R0 ;  /* 0x0000b000020075a7 */ /* 0x00452400080011ff */
[----:B----4-:R-:W-:Y:S05]  /*ab70*/  @!P0 NANOSLEEP.SYNCS 0x989680 ;  /* 0x009896800000895d */ /* 0x010fea0003900000 */
[----:B------:R-:W4:Y:S02]  /*ab80*/  @!P0 SYNCS.PHASECHK.TRANS64 P0, [R2+URZ+0xb0], R0 ;  /* 0x0000b000020085a7 */ /* 0x000f2400080010ff */
[----:B----4-:R-:W-:Y:S05]  /*ab90*/  @!P0 BRA `(.L_x_72) ;  /* 0xfffffffc00f08947 */ /* 0x010fea000383ffff */
[----:B------:R-:W-:Y:S05]  /*aba0*/  BRA `(.L_x_155) ;  /* 0xffffff9400007947 */ /* 0x000fea000383ffff */
.L_x_75:
[----:B------:R-:W-:Y:S07]  /*abb0*/  MOV R2, UR6 ;  /* 0x0000000600027c02 */ /* 0x000fee0008000f00 */
.L_x_156:
[----:B-1----:R1:W2:Y:S02]  /*abc0*/  SYNCS.PHASECHK.TRANS64.TRYWAIT P1, [R2+URZ+0xa8], R0 ;  /* 0x0000a800020075a7 */ /* 0x0022a400080211ff */
[----:B--2---:R-:W-:Y:S05]  /*abd0*/  @!P1 NANOSLEEP.SYNCS 0x989680 ;  /* 0x009896800000995d */ /* 0x004fea0003900000 */
[----:B------:R-:W2:Y:S02]  /*abe0*/  @!P1 SYNCS.PHASECHK.TRANS64 P1, [R2+URZ+0xa8], R0 ;  /* 0x0000a800020095a7 */ /* 0x000ea400080210ff */
[----:B--2---:R-:W-:Y:S05]  /*abf0*/  @!P1 BRA `(.L_x_156) ;  /* 0xfffffffc00f09947 */ /* 0x004fea000383ffff */
[----:B------:R-:W-:Y:S05]  /*ac00*/  BRA `(.L_x_74) ;  /* 0xffffff9800707947 */ /* 0x000fea000383ffff */
.L_x_78:
[----:B------:R-:W-:Y:S07]  /*ac10*/  MOV R3, UR5 ;  /* 0x0000000500037c02 */ /* 0x000fee0008000f00 */
.L_x_157:
[----:B-1----:R1:W2:Y:S02]  /*ac20*/  SYNCS.PHASECHK.TRANS64.TRYWAIT P2, [R3+URZ+0x90], R2 ;  /* 0x00009002030075a7 */ /* 0x0022a400080411ff */
[----:B--2---:R-:W-:Y:S05]  /*ac30*/  @!P2 NANOSLEEP.SYNCS 0x989680 ;  /* 0x009896800000a95d */ /* 0x004fea0003900000 */
[----:B------:R-:W2:Y:S02]  /*ac40*/  @!P2 SYNCS.PHASECHK.TRANS64 P2, [R3+URZ+0x90], R2 ;  /* 0x000090020300a5a7 */ /* 0x000ea400080410ff */
[----:B--2---:R-:W-:Y:S05]  /*ac50*/  @!P2 BRA `(.L_x_157) ;  /* 0xfffffffc00f0a947 */ /* 0x004fea000383ffff */
[----:B------:R-:W-:Y:S05]  /*ac60*/  BRA `(.L_x_158) ;  /* 0xffffff9800c87947 */ /* 0x000fea000383ffff */
.L_x_80:
[----:B------:R-:W-:-:S07]  /*ac70*/  MOV R2, UR4 ;  /* 0x0000000400027c02 */ /* 0x000fce0008000f00 */
.L_x_159:
[----:B-1----:R1:W4:Y:S02]  /*ac80*/  SYNCS.PHASECHK.TRANS64.TRYWAIT P0, [R2+URZ], R0 ;  /* 0x00000000020075a7 */ /* 0x00232400080011ff */
[----:B----4-:R-:W-:Y:S05]  /*ac90*/  @!P0 NANOSLEEP.SYNCS 0x989680 ;  /* 0x009896800000895d */ /* 0x010fea0003900000 */
[----:B------:R-:W4:Y:S02]  /*aca0*/  @!P0 SYNCS.PHASECHK.TRANS64 P0, [R2+URZ], R0 ;  /* 0x00000000020085a7 */ /* 0x000f2400080010ff */
[----:B----4-:R-:W-:Y:S05]  /*acb0*/  @!P0 BRA `(.L_x_159) ;  /* 0xfffffffc00f08947 */ /* 0x010fea000383ffff */
[----:B------:R-:W-:Y:S05]  /*acc0*/  BRA `(.L_x_160) ;  /* 0xffffffa000407947 */ /* 0x000fea000383ffff */
.L_x_82:
[----:B------:R-:W-:Y:S07]  /*acd0*/  MOV R2, UR4 ;  /* 0x0000000400027c02 */ /* 0x000fee0008000f00 */
.L_x_161:
[----:B-1----:R1:W2:Y:S02]  /*ace0*/  SYNCS.PHASECHK.TRANS64.TRYWAIT P0, [R2+URZ+0xb0], R0 ;  /* 0x0000b000020075a7 */ /* 0x0022a400080011ff */
[----:B--2---:R-:W-:Y:S05]  /*acf0*/  @!P0 NANOSLEEP.SYNCS 0x989680 ;  /* 0x009896800000895d */ /* 0x004fea0003900000 */
[----:B------:R-:W2:Y:S02]  /*ad00*/  @!P0 SYNCS.PHASECHK.TRANS64 P0, [R2+URZ+0xb0], R0 ;  /* 0x0000b000020085a7 */ /* 0x000ea400080010ff */
[----:B--2---:R-:W-:Y:S05]  /*ad10*/  @!P0 BRA `(.L_x_161) ;  /* 0xfffffffc00f08947 */ /* 0x004fea000383ffff */
[----:B------:R-:W-:Y:S05]  /*ad20*/  BRA `(.L_x_162) ;  /* 0xffffffa000f87947 */ /* 0x000fea000383ffff */
.L_x_92:
[----:B-1----:R1:W3:Y:S02]  /*ad30*/  SYNCS.PHASECHK.TRANS64.TRYWAIT P1, [R9+URZ+0x80], R0 ;  /* 0x00008000090075a7 */ /* 0x0022e400080211ff */
[----:B---3--:R-:W-:Y:S05]  /*ad40*/  @!P1 NANOSLEEP.SYNCS 0x989680 ;  /* 0x009896800000995d */ /* 0x008fea0003900000 */
[----:B------:R-:W3:Y:S02]  /*ad50*/  @!P1 SYNCS.PHASECHK.TRANS64 P1, [R9+URZ+0x80], R0 ;  /* 0x00008000090095a7 */ /* 0x000ee400080210ff */
[----:B---3--:R-:W-:Y:S05]  /*ad60*/  @!P1 BRA `(.L_x_92) ;  /* 0xfffffffc00f09947 */ /* 0x008fea000383ffff */
[----:B------:R-:W-:Y:S05]  /*ad70*/  BRA `(.L_x_91) ;  /* 0xffffffb400147947 */ /* 0x000fea000383ffff */
.L_x_94:
[----:B--2---:R2:W1:Y:S02]  /*ad80*/  SYNCS.PHASECHK.TRANS64.TRYWAIT P0, [R8+URZ+0xd0], R7 ;  /* 0x0000d007080075a7 */ /* 0x00446400080011ff */
[----:B-1----:R-:W-:Y:S05]  /*ad90*/  @!P0 NANOSLEEP.SYNCS 0x989680 ;  /* 0x009896800000895d */ /* 0x002fea0003900000 */
[----:B------:R-:W1:Y:S02]  /*ada0*/  @!P0 SYNCS.PHASECHK.TRANS64 P0, [R8+URZ+0xd0], R7 ;  /* 0x0000d007080085a7 */ /* 0x000e6400080010ff */
[----:B-1----:R-:W-:Y:S05]  /*adb0*/  @!P0 BRA `(.L_x_94) ;  /* 0xfffffffc00f08947 */ /* 0x002fea000383ffff */
[----:B------:R-:W-:Y:S05]  /*adc0*/  BRA `(.L_x_93) ;  /* 0xffffffb400d87947 */ /* 0x000fea000383ffff */
        .weak           $__internal_0_$__cuda_sm10x_tcgen05_guardrail_trap_col_being_dealloced_not_returned_by_alloc
        .type           $__internal_0_$__cuda_sm10x_tcgen05_guardrail_trap_col_being_dealloced_not_returned_by_alloc,@function
        .size           $__internal_0_$__cuda_sm10x_tcgen05_guardrail_trap_col_being_dealloced_not_returned_by_alloc,($__internal_1_$__cuda_sm10x_tcgen05_guardrail_trap_phase_invalid_during_alloc - $__internal_0_$__cuda_sm10x_tcgen05_guardrail_trap_col_being_dealloced_not_returned_by_alloc)
$__internal_0_$__cuda_sm10x_tcgen05_guardrail_trap_col_being_dealloced_not_returned_by_alloc:
[----:B------:R-:W-:Y:S05]  /*add0*/  BPT.TRAP 0x1 ;  /* 0x000000040000795c */ /* 0x000fea0000300000 */
[----:B------:R-:W-:-:S04]  /*ade0*/  HFMA2 R3, -RZ, RZ, 0, 0 ;  /* 0x00000000ff037431 */ /* 0x000fc800000001ff */
[----:B------:R-:W-:Y:S05]  /*adf0*/  RET.REL.NODEC R2 `(_ZN7cutlass13device_kernelINS_4gemm6kernel13GemmUniversalIN4cute5tupleIJiiiiEEENS1_10collective13CollectiveMmaINS1_35MainloopSm100TmaUmmaWarpSpecializedILi8ELi2ELi4ENS5_IJNS4_1CILi1EEESB_SB_EEEEENS5_IJNSA_ILi64EEENSA_ILi240EEENSA_ILi32EEEEEENS_10bfloat16_tENS5_IJlSB_lEEESI_SJ_NS4_8TiledMMAINS4_8MMA_AtomIJNS4_20SM100_MMA_F16BF16_SSISI_SI_fLi64ELi240ELNS4_4UMMA5MajorE0ELSO_0ELNSN_7ScaleInE0ELSP_0EEEEEENS4_6LayoutISC_NS5_IJNSA_ILi0EEEST_ST_EEEEENS5_IJNS4_10UnderscoreESW_SW_EEEEENS4_13SM90_TMA_LOADENS4_14ComposedLayoutINS4_7SwizzleILi2ELi4ELi3EEENS4_18smem_ptr_flag_bitsILi16EEENSS_INS5_IJNSA_ILi8EEESG_EEENS5_IJSG_SB_EEEEEEEvNS4_8identityESZ_S19_vS1A_EENS_8epilogue10collective18CollectiveEpilogueINS1C_23Sm100TmaWarpSpecializedILi2ELi1ELi120ELb1ELb0EEEJSH_NS5_IJNSS_ISE_SB_EENSS_ISF_SB_EEEEESI_SJ_SI_SJ_NS1C_6fusion15FusionCallbacksIS1G_NS1K_17LinearCombinationISI_fSI_fLNS_15FloatRoundStyleE2EEESH_S1J_JEEENS4_5SM1004TMEM4LOAD26SM100_TMEM_LOAD_16dp256b2xESZ_NS10_INS11_ILi1ELi4ELi3EEES14_NSS_INS5_IJS15_NSA_ILi16EEEEEENS5_IJS1V_SB_EEEEEEENS4_17SM75_U32x4_LDSM_NENS4_14SM90_TMA_STOREES1Z_NS4_17SM90_U32x4_STSM_NENS4_39AutoVectorizingCopyWithAssumedAlignmentILi128EEEEEEvvEEEEvNT_6ParamsE) ;  /* 0xffffff5002807950 */ /* 0x000fea0003c3ffff */
        .weak           $__internal_1_$__cuda_sm10x_tcgen05_guardrail_trap_phase_invalid_during_alloc
        .type           $__internal_1_$__cuda_sm10x_tcgen05_guardrail_trap_phase_invalid_during_alloc,@function
        .size           $__internal_1_$__cuda_sm10x_tcgen05_guardrail_trap_phase_invalid_during_alloc,($__internal_2_$__cuda_sm10x_tcgen05_guardrail_trap_unallocated_columns_being_dealloced - $__internal_1_$__cuda_sm10x_tcgen05_guardrail_trap_phase_invalid_during_alloc)
$__internal_1_$__cuda_sm10x_tcgen05_guardrail_trap_phase_invalid_during_alloc:
[----:B------:R-:W-:Y:S05]  /*ae00*/  BPT.TRAP 0x1 ;  /* 0x000000040000795c */ /* 0x000fea0000300000 */
[----:B------:R-:W-:-:S04]  /*ae10*/  MOV R3, 0x0 ;  /* 0x0000000000037802 */ /* 0x000fc80000000f00 */
[----:B------:R-:W-:Y:S05]  /*ae20*/  RET.REL.NODEC R2 `(_ZN7cutlass13device_kernelINS_4gemm6kernel13GemmUniversalIN4cute5tupleIJiiiiEEENS1_10collective13CollectiveMmaINS1_35MainloopSm100TmaUmmaWarpSpecializedILi8ELi2ELi4ENS5_IJNS4_1CILi1EEESB_SB_EEEEENS5_IJNSA_ILi64EEENSA_ILi240EEENSA_ILi32EEEEEENS_10bfloat16_tENS5_IJlSB_lEEESI_SJ_NS4_8TiledMMAINS4_8MMA_AtomIJNS4_20SM100_MMA_F16BF16_SSISI_SI_fLi64ELi240ELNS4_4UMMA5MajorE0ELSO_0ELNSN_7ScaleInE0ELSP_0EEEEEENS4_6LayoutISC_NS5_IJNSA_ILi0EEEST_ST_EEEEENS5_IJNS4_10UnderscoreESW_SW_EEEEENS4_13SM90_TMA_LOADENS4_14ComposedLayoutINS4_7SwizzleILi2ELi4ELi3EEENS4_18smem_ptr_flag_bitsILi16EEENSS_INS5_IJNSA_ILi8EEESG_EEENS5_IJSG_SB_EEEEEEEvNS4_8identityESZ_S19_vS1A_EENS_8epilogue10collective18CollectiveEpilogueINS1C_23Sm100TmaWarpSpecializedILi2ELi1ELi120ELb1ELb0EEEJSH_NS5_IJNSS_ISE_SB_EENSS_ISF_SB_EEEEESI_SJ_SI_SJ_NS1C_6fusion15FusionCallbacksIS1G_NS1K_17LinearCombinationISI_fSI_fLNS_15FloatRoundStyleE2EEESH_S1J_JEEENS4_5SM1004TMEM4LOAD26SM100_TMEM_LOAD_16dp256b2xESZ_NS10_INS11_ILi1ELi4ELi3EEES14_NSS_INS5_IJS15_NSA_ILi16EEEEEENS5_IJS1V_SB_EEEEEEENS4_17SM75_U32x4_LDSM_NENS4_14SM90_TMA_STOREES1Z_NS4_17SM90_U32x4_STSM_NENS4_39AutoVectorizingCopyWithAssumedAlignmentILi128EEEEEEvvEEEEvNT_6ParamsE) ;  /* 0xffffff5002747950 */ /* 0x000fea0003c3ffff */
        .weak           $__internal_2_$__cuda_sm10x_tcgen05_guardrail_trap_unallocated_columns_being_dealloced
        .type           $__internal_2_$__cuda_sm10x_tcgen05_guardrail_trap_unallocated_columns_being_dealloced,@function
        .size           $__internal_2_$__cuda_sm10x_tcgen05_guardrail_trap_unallocated_columns_being_dealloced,(.L_x_164 - $__internal_2_$__cuda_sm10x_tcgen05_guardrail_trap_unallocated_columns_being_dealloced)
$__internal_2_$__cuda_sm10x_tcgen05_guardrail_trap_unallocated_columns_being_dealloced:
[----:B------:R-:W-:Y:S05]  /*ae30*/  BPT.TRAP 0x1 ;  /* 0x000000040000795c */ /* 0x000fea0000300000 */
[----:B------:R-:W-:-:S04]  /*ae40*/  HFMA2 R3, -RZ, RZ, 0, 0 ;  /* 0x00000000ff037431 */ /* 0x000fc800000001ff */
[----:B------:R-:W-:Y:S05]  /*ae50*/  RET.REL.NODEC R2 `(_ZN7cutlass13device_kernelINS_4gemm6kernel13GemmUniversalIN4cute5tupleIJiiiiEEENS1_10collective13CollectiveMmaINS1_35MainloopSm100TmaUmmaWarpSpecializedILi8ELi2ELi4ENS5_IJNS4_1CILi1EEESB_SB_EEEEENS5_IJNSA_ILi64EEENSA_ILi240EEENSA_ILi32EEEEEENS_10bfloat16_tENS5_IJlSB_lEEESI_SJ_NS4_8TiledMMAINS4_8MMA_AtomIJNS4_20SM100_MMA_F16BF16_SSISI_SI_fLi64ELi240ELNS4_4UMMA5MajorE0ELSO_0ELNSN_7ScaleInE0ELSP_0EEEEEENS4_6LayoutISC_NS5_IJNSA_ILi0EEEST_ST_EEEEENS5_IJNS4_10UnderscoreESW_SW_EEEEENS4_13SM90_TMA_LOADENS4_14ComposedLayoutINS4_7SwizzleILi2ELi4ELi3EEENS4_18smem_ptr_flag_bitsILi16EEENSS_INS5_IJNSA_ILi8EEESG_EEENS5_IJSG_SB_EEEEEEEvNS4_8identityESZ_S19_vS1A_EENS_8epilogue10collective18CollectiveEpilogueINS1C_23Sm100TmaWarpSpecializedILi2ELi1ELi120ELb1ELb0EEEJSH_NS5_IJNSS_ISE_SB_EENSS_ISF_SB_EEEEESI_SJ_SI_SJ_NS1C_6fusion15FusionCallbacksIS1G_NS1K_17LinearCombinationISI_fSI_fLNS_15FloatRoundStyleE2EEESH_S1J_JEEENS4_5SM1004TMEM4LOAD26SM100_TMEM_LOAD_16dp256b2xESZ_NS10_INS11_ILi1ELi4ELi3EEES14_NSS_INS5_IJS15_NSA_ILi16EEEEEENS5_IJS1V_SB_EEEEEEENS4_17SM75_U32x4_LDSM_NENS4_14SM90_TMA_STOREES1Z_NS4_17SM90_U32x4_STSM_NENS4_39AutoVectorizingCopyWithAssumedAlignmentILi128EEEEEEvvEEEEvNT_6ParamsE) ;  /* 0xffffff5002687950 */ /* 0x000fea0003c3ffff */
.L_x_163:
[----:B------:R-:W-:-:S00]  /*ae60*/  BRA `(.L_x_163) ;  /* 0xfffffffc00fc7947 */ /* 0x000fc0000383ffff */
[----:B------:R-:W-:-:S00]  /*ae70*/  NOP ;  /* 0x0000000000007918 */ /* 0x000fc00000000000 */
        /* <DEDUP_REMOVED lines=8> */
.L_x_164:


//--------------------- .nv.global.init           --------------------------
	.section	.nv.global.init,"aw",@progbits
.nv.global.init:
	.type		$str$27,@object
	.size		$str$27,($str$28 - $str$27)
$str$27:
        /*0000*/ 	.byte	0x28, 0x61, 0x64, 0x64, 0x72, 0x65, 0x73, 0x73, 0x20, 0x26, 0x20, 0x6d, 0x61, 0x73, 0x6b, 0x29
        /*0010*/ 	.byte	0x20, 0x3d, 0x3d, 0x20, 0x30, 0x00
	.type		$str$28,@object
	.size		$str$28,($str$26 - $str$28)
$str$28:
        /*0016*/ 	.byte	0x2f, 0x74, 0x6d, 0x70, 0x2f, 0x63, 0x75, 0x74, 0x6c, 0x61, 0x73, 0x73, 0x5f, 0x73, 0x77, 0x65
        /*0026*/ 	.byte	0x65, 0x70, 0x5f, 0x73, 0x72, 0x63, 0x2f, 0x69, 0x6e, 0x63, 0x6c, 0x75, 0x64, 0x65, 0x2f, 0x63
        /*0036*/ 	.byte	0x75, 0x74, 0x65, 0x2f, 0x70, 0x6f, 0x69, 0x6e, 0x74, 0x65, 0x72, 0x5f, 0x66, 0x6c, 0x61, 0x67
        /*0046*/ 	.byte	0x67, 0x65, 0x64, 0x2e, 0x68, 0x70, 0x70, 0x00
	.type		$str$26,@object
	.size		$str$26,($str$25 - $str$26)
$str$26:
        /*004e*/ 	.byte	0x2f, 0x74, 0x6d, 0x70, 0x2f, 0x63, 0x75, 0x74, 0x6c, 0x61, 0x73, 0x73, 0x5f, 0x73, 0x77, 0x65
        /*005e*/ 	.byte	0x65, 0x70, 0x5f, 0x73, 0x72, 0x63, 0x2f, 0x69, 0x6e, 0x63, 0x6c, 0x75, 0x64, 0x65, 0x2f, 0x63
        /*006e*/ 	.byte	0x75, 0x74, 0x65, 0x2f, 0x61, 0x74, 0x6f, 0x6d, 0x2f, 0x63, 0x6f, 0x70, 0x79, 0x5f, 0x74, 0x72
        /*007e*/ 	.byte	0x61, 0x69, 0x74, 0x73, 0x5f, 0x73, 0x6d, 0x31, 0x30, 0x30, 0x2e, 0x68, 0x70, 0x70, 0x00
	.type		$str$25,@object
	.size		$str$25,(__unnamed_1 - $str$25)
$str$25:
        /*008d*/ 	.byte	0x28, 0x28, 0x75, 0x69, 0x6e, 0x74, 0x33, 0x32, 0x5f, 0x74, 0x28, 0x74, 0x68, 0x72, 0x65, 0x61
        /*009d*/ 	.byte	0x64, 0x49, 0x64, 0x78, 0x2e, 0x78, 0x29, 0x20, 0x2f, 0x20, 0x33, 0x32, 0x29, 0x20, 0x25, 0x20
        /*00ad*/ 	.byte	0x34, 0x29, 0x20, 0x3d, 0x3d, 0x20, 0x28, 0x28, 0x28, 0x74, 0x6d, 0x65, 0x6d, 0x5f, 0x61, 0x64
        /*00bd*/ 	.byte	0x64, 0x72, 0x20, 0x3e, 0x3e, 0x20, 0x31, 0x36, 0x29, 0x20, 0x2f, 0x20, 0x33, 0x32, 0x29, 0x20
        /*00cd*/ 	.byte	0x25, 0x20, 0x34, 0x29, 0x00
	.type		__unnamed_1,@object
	.size		__unnamed_1,(__unnamed_2 - __unnamed_1)
__unnamed_1:
        /*00d2*/ 	.byte	0x61, 0x75, 0x74, 0x6f, 0x20, 0x63, 0x75, 0x74, 0x65, 0x3a, 0x3a, 0x61, 0x73, 0x5f, 0x70, 0x6f
        /* <DEDUP_REMOVED lines=24> */
        /*0262*/ 	.byte	0x3a, 0x43, 0x3c, 0x31, 0x35, 0x33, 0x36, 0x30, 0x3e, 0x3e, 0x3e, 0x3e, 0x5d, 0x00
	.type		__unnamed_2,@object
	.size		__unnamed_2,(.L_2 - __unnamed_2)
__unnamed_2:
        /* <DEDUP_REMOVED lines=42> */
        /*0510*/ 	.byte	0x3e, 0x5d, 0x00
.L_2:


//--------------------- .nv.shared._ZN7cutlass13device_kernelINS_4gemm6kernel13GemmUniversalIN4cute5tupleIJiiiiEEENS1_10collective13CollectiveMmaINS1_35MainloopSm100TmaUmmaWarpSpecializedILi8ELi2ELi4ENS5_IJNS4_1CILi1EEESB_SB_EEEEENS5_IJNSA_ILi64EEENSA_ILi240EEENSA_ILi32EEEEEENS_10bfloat16_tENS5_IJlSB_lEEESI_SJ_NS4_8TiledMMAINS4_8MMA_AtomIJNS4_20SM100_MMA_F16BF16_SSISI_SI_fLi64ELi240ELNS4_4UMMA5MajorE0ELSO_0ELNSN_7ScaleInE0ELSP_0EEEEEENS4_6LayoutISC_NS5_IJNSA_ILi0EEEST_ST_EEEEENS5_IJNS4_10UnderscoreESW_SW_EEEEENS4_13SM90_TMA_LOADENS4_14ComposedLayoutINS4_7SwizzleILi2ELi4ELi3EEENS4_18smem_ptr_flag_bitsILi16EEENSS_INS5_IJNSA_ILi8EEESG_EEENS5_IJSG_SB_EEEEEEEvNS4_8identityESZ_S19_vS1A_EENS_8epilogue10collective18CollectiveEpilogueINS1C_23Sm100TmaWarpSpecializedILi2ELi1ELi120ELb1ELb0EEEJSH_NS5_IJNSS_ISE_SB_EENSS_ISF_SB_EEEEESI_SJ_SI_SJ_NS1C_6fusion15FusionCallbacksIS1G_NS1K_17LinearCombinationISI_fSI_fLNS_15FloatRoundStyleE2EEESH_S1J_JEEENS4_5SM1004TMEM4LOAD26SM100_TMEM_LOAD_16dp256b2xESZ_NS10_INS11_ILi1ELi4ELi3EEES14_NSS_INS5_IJS15_NSA_ILi16EEEEEENS5_IJS1V_SB_EEEEEEENS4_17SM75_U32x4_LDSM_NENS4_14SM90_TMA_STOREES1Z_NS4_17SM90_U32x4_STSM_NENS4_39AutoVectorizingCopyWithAssumedAlignmentILi128EEEEEEvvEEEEvNT_6ParamsE --------------------------
	.section	.nv.shared._ZN7cutlass13device_kernelINS_4gemm6kernel13GemmUniversalIN4cute5tupleIJiiiiEEENS1_10collective13CollectiveMmaINS1_35MainloopSm100TmaUmmaWarpSpecializedILi8ELi2ELi4ENS5_IJNS4_1CILi1EEESB_SB_EEEEENS5_IJNSA_ILi64EEENSA_ILi240EEENSA_ILi32EEEEEENS_10bfloat16_tENS5_IJlSB_lEEESI_SJ_NS4_8TiledMMAINS4_8MMA_AtomIJNS4_20SM100_MMA_F16BF16_SSISI_SI_fLi64ELi240ELNS4_4UMMA5MajorE0ELSO_0ELNSN_7ScaleInE0ELSP_0EEEEEENS4_6LayoutISC_NS5_IJNSA_ILi0EEEST_ST_EEEEENS5_IJNS4_10UnderscoreESW_SW_EEEEENS4_13SM90_TMA_LOADENS4_14ComposedLayoutINS4_7SwizzleILi2ELi4ELi3EEENS4_18smem_ptr_flag_bitsILi16EEENSS_INS5_IJNSA_ILi8EEESG_EEENS5_IJSG_SB_EEEEEEEvNS4_8identityESZ_S19_vS1A_EENS_8epilogue10collective18CollectiveEpilogueINS1C_23Sm100TmaWarpSpecializedILi2ELi1ELi120ELb1ELb0EEEJSH_NS5_IJNSS_ISE_SB_EENSS_ISF_SB_EEEEESI_SJ_SI_SJ_NS1C_6fusion15FusionCallbacksIS1G_NS1K_17LinearCombinationISI_fSI_fLNS_15FloatRoundStyleE2EEESH_S1J_JEEENS4_5SM1004TMEM4LOAD26SM100_TMEM_LOAD_16dp256b2xESZ_NS10_INS11_ILi1ELi4ELi3EEES14_NSS_INS5_IJS15_NSA_ILi16EEEEEENS5_IJS1V_SB_EEEEEEENS4_17SM75_U32x4_LDSM_NENS4_14SM90_TMA_STOREES1Z_NS4_17SM90_U32x4_STSM_NENS4_39AutoVectorizingCopyWithAssumedAlignmentILi128EEEEEEvvEEEEvNT_6ParamsE,"aw",@nobits
	.sectionflags	@""
	.align	16
	.zero		1024


//--------------------- .nv.shared.reserved.0     --------------------------
	.section	.nv.shared.reserved.0,"aw",@nobits
	.weak		__nv_reservedSMEM_offset_0_alias
	.size		__nv_reservedSMEM_offset_0_alias, 0, 64
	.other		__nv_reservedSMEM_offset_0_alias,@"STO_CUDA_RESERVED_SHARED STV_DEFAULT"
__nv_reservedSMEM_offset_0_alias:
	.zero		0
.nv.shared.reserved.0:
	.zero		64
	.weak		__nv_reservedSMEM_tcgen05_partition
	.type		__nv_reservedSMEM_tcgen05_partition,@object
	.size		__nv_reservedSMEM_tcgen05_partition,(.L_0 - __nv_reservedSMEM_tcgen05_partition)
__nv_reservedSMEM_tcgen05_partition:
	.zero		32
.L_0:


//--------------------- .nv.global                --------------------------
	.section	.nv.global,"aw",@nobits
.nv.global:
	.type		_ZN40_INTERNAL_e352a522_4_k_cu_f2cecb95_153874cute1_E,@object
	.size		_ZN40_INTERNAL_e352a522_4_k_cu_f2cecb95_153874cute1_E,(_ZN40_INTERNAL_e352a522_4_k_cu_f2cecb95_153874cuda3std3__45__cpo6cbeginE - _ZN40_INTERNAL_e352a522_4_k_cu_f2cecb95_153874cute1_E)
_ZN40_INTERNAL_e352a522_4_k_cu_f2cecb95_153874cute1_E:
	.zero		1
	.type		_ZN40_INTERNAL_e352a522_4_k_cu_f2cecb95_153874cuda3std3__45__cpo6cbeginE,@object
	.size		_ZN40_INTERNAL_e352a522_4_k_cu_f2cecb95_153874cuda3std3__45__cpo6cbeginE,(_ZN40_INTERNAL_e352a522_4_k_cu_f2cecb95_153874cuda3std3__48in_placeE - _ZN40_INTERNAL_e352a522_4_k_cu_f2cecb95_153874cuda3std3__45__cpo6cbeginE)
_ZN40_INTERNAL_e352a522_4_k_cu_f2cecb95_153874cuda3std3__45__cpo6cbeginE:
	.zero		1
	.type		_ZN40_INTERNAL_e352a522_4_k_cu_f2cecb95_153874cuda3std3__48in_placeE,@object
	.size		_ZN40_INTERNAL_e352a522_4_k_cu_f2cecb95_153874cuda3std3__48in_placeE,(_ZN40_INTERNAL_e352a522_4_k_cu_f2cecb95_153874cuda3std6ranges3__45__cpo9iter_moveE - _ZN40_INTERNAL_e352a522_4_k_cu_f2cecb95_153874cuda3std3__48in_placeE)
_ZN40_INTERNAL_e352a522_4_k_cu_f2cecb95_153874cuda3std3__48in_placeE:
	.zero		1
	.type		_ZN40_INTERNAL_e352a522_4_k_cu_f2cecb95_153874cuda3std6ranges3__45__cpo9iter_moveE,@object
	.size		_ZN40_INTERNAL_e352a522_4_k_cu_f2cecb95_153874cuda3std6ranges3__45__cpo9iter_moveE,(_ZN40_INTERNAL_e352a522_4_k_cu_f2cecb95_153874cuda3std3__45__cpo5beginE - _ZN40_INTERNAL_e352a522_4_k_cu_f2cecb95_153874cuda3std6ranges3__45__cpo9iter_moveE)
_ZN40_INTERNAL_e352a522_4_k_cu_f2cecb95_153874cuda3std6ranges3__45__cpo9iter_moveE:
	.zero		1
	.type		_ZN40_INTERNAL_e352a522_4_k_cu_f2cecb95_153874cuda3std3__45__cpo5beginE,@object
	.size		_ZN40_INTERNAL_e352a522_4_k_cu_f2cecb95_153874cuda3std3__45__cpo5beginE,(_ZN40_INTERNAL_e352a522_4_k_cu_f2cecb95_153874cuda3std3__442_GLOBAL__N__e352a522_4_k_cu_f2cecb95_153876ignoreE - _ZN40_INTERNAL_e352a522_4_k_cu_f2cecb95_153874cuda3std3__45__cpo5beginE)
_ZN40_INTERNAL_e352a522_4_k_cu_f2cecb95_153874cuda3std3__45__cpo5beginE:
	.zero		1
	.type		_ZN40_INTERNAL_e352a522_4_k_cu_f2cecb95_153874cuda3std3__442_GLOBAL__N__e352a522_4_k_cu_f2cecb95_153876ignoreE,@object
	.size		_ZN40_INTERNAL_e352a522_4_k_cu_f2cecb95_153874cuda3std3__442_GLOBAL__N__e352a522_4_k_cu_f2cecb95_153876ignoreE,(_ZN40_INTERNAL_e352a522_4_k_cu_f2cecb95_153874cute7productE - _ZN40_INTERNAL_e352a522_4_k_cu_f2cecb95_153874cuda3std3__442_GLOBAL__N__e352a522_4_k_cu_f2cecb95_153876ignoreE)
_ZN40_INTERNAL_e352a522_4_k_cu_f2cecb95_153874cuda3std3__442_GLOBAL__N__e352a522_4_k_cu_f2cecb95_153876ignoreE:
	.zero		1
	.type		_ZN40_INTERNAL_e352a522_4_k_cu_f2cecb95_153874cute7productE,@object
	.size		_ZN40_INTERNAL_e352a522_4_k_cu_f2cecb95_153874cute7productE,(_ZN40_INTERNAL_e352a522_4_k_cu_f2cecb95_153874cuda3std3__45__cpo3endE - _ZN40_INTERNAL_e352a522_4_k_cu_f2cecb95_153874cute7productE)
_ZN40_INTERNAL_e352a522_4_k_cu_f2cecb95_153874cute7productE:
	.zero		1
	.type		_ZN40_INTERNAL_e352a522_4_k_cu_f2cecb95_153874cuda3std3__45__cpo3endE,@object
	.size		_ZN40_INTERNAL_e352a522_4_k_cu_f2cecb95_153874cuda3std3__45__cpo3endE,(_ZN40_INTERNAL_e352a522_4_k_cu_f2cecb95_153874cuda3std3__419piecewise_constructE - _ZN40_INTERNAL_e352a522_4_k_cu_f2cecb95_153874cuda3std3__45__cpo3endE)
_ZN40_INTERNAL_e352a522_4_k_cu_f2cecb95_153874cuda3std3__45__cpo3endE:
	.zero		1
	.type		_ZN40_INTERNAL_e352a522_4_k_cu_f2cecb95_153874cuda3std3__419piecewise_constructE,@object
	.size		_ZN40_INTERNAL_e352a522_4_k_cu_f2cecb95_153874cuda3std3__419piecewise_constructE,(_ZN40_INTERNAL_e352a522_4_k_cu_f2cecb95_153874cuda3std3__45__cpo4cendE - _ZN40_INTERNAL_e352a522_4_k_cu_f2cecb95_153874cuda3std3__419piecewise_constructE)
_ZN40_INTERNAL_e352a522_4_k_cu_f2cecb95_153874cuda3std3__419piecewise_constructE:
	.zero		1
	.type		_ZN40_INTERNAL_e352a522_4_k_cu_f2cecb95_153874cuda3std3__45__cpo4cendE,@object
	.size		_ZN40_INTERNAL_e352a522_4_k_cu_f2cecb95_153874cuda3std3__45__cpo4cendE,(_ZN40_INTERNAL_e352a522_4_k_cu_f2cecb95_153874cuda3std6ranges3__45__cpo4swapE - _ZN40_INTERNAL_e352a522_4_k_cu_f2cecb95_153874cuda3std3__45__cpo4cendE)
_ZN40_INTERNAL_e352a522_4_k_cu_f2cecb95_153874cuda3std3__45__cpo4cendE:
	.zero		1
	.type		_ZN40_INTERNAL_e352a522_4_k_cu_f2cecb95_153874cuda3std6ranges3__45__cpo4swapE,@object
	.size		_ZN40_INTERNAL_e352a522_4_k_cu_f2cecb95_153874cuda3std6ranges3__45__cpo4swapE,(.L_10 - _ZN40_INTERNAL_e352a522_4_k_cu_f2cecb95_153874cuda3std6ranges3__45__cpo4swapE)
_ZN40_INTERNAL_e352a522_4_k_cu_f2cecb95_153874cuda3std6ranges3__45__cpo4swapE:
	.zero		1
.L_10:


//--------------------- .nv.constant0._ZN7cutlass13device_kernelINS_4gemm6kernel13GemmUniversalIN4cute5tupleIJiiiiEEENS1_10collective13CollectiveMmaINS1_35MainloopSm100TmaUmmaWarpSpecializedILi8ELi2ELi4ENS5_IJNS4_1CILi1EEESB_SB_EEEEENS5_IJNSA_ILi64EEENSA_ILi240EEENSA_ILi32EEEEEENS_10bfloat16_tENS5_IJlSB_lEEESI_SJ_NS4_8TiledMMAINS4_8MMA_AtomIJNS4_20SM100_MMA_F16BF16_SSISI_SI_fLi64ELi240ELNS4_4UMMA5MajorE0ELSO_0ELNSN_7ScaleInE0ELSP_0EEEEEENS4_6LayoutISC_NS5_IJNSA_ILi0EEEST_ST_EEEEENS5_IJNS4_10UnderscoreESW_SW_EEEEENS4_13SM90_TMA_LOADENS4_14ComposedLayoutINS4_7SwizzleILi2ELi4ELi3EEENS4_18smem_ptr_flag_bitsILi16EEENSS_INS5_IJNSA_ILi8EEESG_EEENS5_IJSG_SB_EEEEEEEvNS4_8identityESZ_S19_vS1A_EENS_8epilogue10collective18CollectiveEpilogueINS1C_23Sm100TmaWarpSpecializedILi2ELi1ELi120ELb1ELb0EEEJSH_NS5_IJNSS_ISE_SB_EENSS_ISF_SB_EEEEESI_SJ_SI_SJ_NS1C_6fusion15FusionCallbacksIS1G_NS1K_17LinearCombinationISI_fSI_fLNS_15FloatRoundStyleE2EEESH_S1J_JEEENS4_5SM1004TMEM4LOAD26SM100_TMEM_LOAD_16dp256b2xESZ_NS10_INS11_ILi1ELi4ELi3EEES14_NSS_INS5_IJS15_NSA_ILi16EEEEEENS5_IJS1V_SB_EEEEEEENS4_17SM75_U32x4_LDSM_NENS4_14SM90_TMA_STOREES1Z_NS4_17SM90_U32x4_STSM_NENS4_39AutoVectorizingCopyWithAssumedAlignmentILi128EEEEEEvvEEEEvNT_6ParamsE --------------------------
	.section	.nv.constant0._ZN7cutlass13device_kernelINS_4gemm6kernel13GemmUniversalIN4cute5tupleIJiiiiEEENS1_10collective13CollectiveMmaINS1_35MainloopSm100TmaUmmaWarpSpecializedILi8ELi2ELi4ENS5_IJNS4_1CILi1EEESB_SB_EEEEENS5_IJNSA_ILi64EEENSA_ILi240EEENSA_ILi32EEEEEENS_10bfloat16_tENS5_IJlSB_lEEESI_SJ_NS4_8TiledMMAINS4_8MMA_AtomIJNS4_20SM100_MMA_F16BF16_SSISI_SI_fLi64ELi240ELNS4_4UMMA5MajorE0ELSO_0ELNSN_7ScaleInE0ELSP_0EEEEEENS4_6LayoutISC_NS5_IJNSA_ILi0EEEST_ST_EEEEENS5_IJNS4_10UnderscoreESW_SW_EEEEENS4_13SM90_TMA_LOADENS4_14ComposedLayoutINS4_7SwizzleILi2ELi4ELi3EEENS4_18smem_ptr_flag_bitsILi16EEENSS_INS5_IJNSA_ILi8EEESG_EEENS5_IJSG_SB_EEEEEEEvNS4_8identityESZ_S19_vS1A_EENS_8epilogue10collective18CollectiveEpilogueINS1C_23Sm100TmaWarpSpecializedILi2ELi1ELi120ELb1ELb0EEEJSH_NS5_IJNSS_ISE_SB_EENSS_ISF_SB_EEEEESI_SJ_SI_SJ_NS1C_6fusion15FusionCallbacksIS1G_NS1K_17LinearCombinationISI_fSI_fLNS_15FloatRoundStyleE2EEESH_S1J_JEEENS4_5SM1004TMEM4LOAD26SM100_TMEM_LOAD_16dp256b2xESZ_NS10_INS11_ILi1ELi4ELi3EEES14_NSS_INS5_IJS15_NSA_ILi16EEEEEENS5_IJS1V_SB_EEEEEEENS4_17SM75_U32x4_LDSM_NENS4_14SM90_TMA_STOREES1Z_NS4_17SM90_U32x4_STSM_NENS4_39AutoVectorizingCopyWithAssumedAlignmentILi128EEEEEEvvEEEEvNT_6ParamsE,"a",@progbits
	.sectionflags	@""
	.align	4
.nv.constant0._ZN7cutlass13device_kernelINS_4gemm6kernel13GemmUniversalIN4cute5tupleIJiiiiEEENS1_10collective13CollectiveMmaINS1_35MainloopSm100TmaUmmaWarpSpecializedILi8ELi2ELi4ENS5_IJNS4_1CILi1EEESB_SB_EEEEENS5_IJNSA_ILi64EEENSA_ILi240EEENSA_ILi32EEEEEENS_10bfloat16_tENS5_IJlSB_lEEESI_SJ_NS4_8TiledMMAINS4_8MMA_AtomIJNS4_20SM100_MMA_F16BF16_SSISI_SI_fLi64ELi240ELNS4_4UMMA5MajorE0ELSO_0ELNSN_7ScaleInE0ELSP_0EEEEEENS4_6LayoutISC_NS5_IJNSA_ILi0EEEST_ST_EEEEENS5_IJNS4_10UnderscoreESW_SW_EEEEENS4_13SM90_TMA_LOADENS4_14ComposedLayoutINS4_7SwizzleILi2ELi4ELi3EEENS4_18smem_ptr_flag_bitsILi16EEENSS_INS5_IJNSA_ILi8EEESG_EEENS5_IJSG_SB_EEEEEEEvNS4_8identityESZ_S19_vS1A_EENS_8epilogue10collective18CollectiveEpilogueINS1C_23Sm100TmaWarpSpecializedILi2ELi1ELi120ELb1ELb0EEEJSH_NS5_IJNSS_ISE_SB_EENSS_ISF_SB_EEEEESI_SJ_SI_SJ_NS1C_6fusion15FusionCallbacksIS1G_NS1K_17LinearCombinationISI_fSI_fLNS_15FloatRoundStyleE2EEESH_S1J_JEEENS4_5SM1004TMEM4LOAD26SM100_TMEM_LOAD_16dp256b2xESZ_NS10_INS11_ILi1ELi4ELi3EEES14_NSS_INS5_IJS15_NSA_ILi16EEEEEENS5_IJS1V_SB_EEEEEEENS4_17SM75_U32x4_LDSM_NENS4_14SM90_TMA_STOREES1Z_NS4_17SM90_U32x4_STSM_NENS4_39AutoVectorizingCopyWithAssumedAlignmentILi128EEEEEEvvEEEEvNT_6ParamsE:
	.zero		2944


//--------------------- SYMBOLS --------------------------

	.type		.nv.reservedSmem.offset0,@object
	.size		.nv.reservedSmem.offset0,0x4
	.type		.nv.reservedSmem.cap,@object
	.size		.nv.reservedSmem.cap,0x4
	.type		__assertfail,@function
